// auto-generated by cutlass_sweep.conv — config: {"arch": "sm_100", "cluster_m": 2, "cluster_n": 1, "conv_kind": "wgrad", "dtype": "e4m3", "ndim": 2, "tile_k": 32, "tile_m": 64, "tile_n": 64}
#include "cutlass/cutlass.h"
#include "cute/tensor.hpp"
#include "cutlass/kernel_hardware_info.hpp"
#include "cutlass/conv/convolution.h"
#include "cutlass/conv/dispatch_policy.hpp"
#include "cutlass/conv/collective/collective_builder.hpp"
#include "cutlass/conv/kernel/conv_universal.hpp"
#include "cutlass/conv/device/conv_universal_adapter.hpp"
#include "cutlass/epilogue/collective/collective_builder.hpp"

using namespace cute;
using Elem = cutlass::float_e4m3_t;
using Acc  = float;
using LayoutAB = cutlass::layout::TensorNHWC;
using LayoutC  = cutlass::layout::TensorKCSR;
constexpr auto ConvOp = cutlass::conv::Operator::kWgrad;
using TileShape    = Shape<_64, Shape<_64>, Shape<_32>>;
using ClusterShape = Shape<_2, _1, _1>;

using CollectiveEpilogue = typename cutlass::epilogue::collective::CollectiveBuilder<
    cutlass::arch::Sm100, cutlass::arch::OpClassTensorOp,
    TileShape, ClusterShape,
    cutlass::epilogue::collective::EpilogueTileAuto,
    Acc, Acc,
    Elem, LayoutC, 128 / cutlass::sizeof_bits<Elem>::value,
    Elem, LayoutC, 128 / cutlass::sizeof_bits<Elem>::value,
    cutlass::epilogue::collective::EpilogueScheduleAuto
  >::CollectiveOp;

using CollectiveMainloop = typename cutlass::conv::collective::CollectiveBuilder<
    cutlass::arch::Sm100, cutlass::arch::OpClassTensorOp, ConvOp,
    Elem, LayoutAB, 128 / cutlass::sizeof_bits<Elem>::value,
    Elem, LayoutAB, 128 / cutlass::sizeof_bits<Elem>::value,
    Acc,
    TileShape, ClusterShape,
    cutlass::conv::collective::StageCountAutoCarveout<
        static_cast<int>(sizeof(typename CollectiveEpilogue::SharedStorage))>,
    cutlass::conv::collective::KernelScheduleAuto
  >::CollectiveOp;

using ProblemShape = cutlass::conv::ConvProblemShape<
    ConvOp, CollectiveMainloop::DispatchPolicy::NumSpatialDimensions>;
using ConvKernel = cutlass::conv::kernel::ConvUniversal<
    ProblemShape, CollectiveMainloop, CollectiveEpilogue>;
using Conv = cutlass::conv::device::ConvUniversalAdapter<ConvKernel>;

auto* _anchor = &cutlass::device_kernel<ConvKernel>;


// ===== COMPILED SASS (sm_100a) =====

	.target	sm_100a

	.elftype	@"ET_EXEC"


//--------------------- .note.nv.tkinfo           --------------------------
	.section	.note.nv.tkinfo,"",@"SHT_NOTE"
	.sectionflags	@"SHF_NOTE_NV_TKINFO"
	.tkinfo
        /*0018*/ 	.word	0x00000002
        /*0030*/ 	.string	""
        /*0030*/ 	.string	"ptxas"
        /*0030*/ 	.string	"Cuda compilation tools, release 13.0, V13.0.88"
        /*0030*/ 	.string	"Build cuda_13.0.r13.0/compiler.36424714_0"
        /*0030*/ 	.string	"-arch sm_100a -m 64 "



//--------------------- .note.nv.cuinfo           --------------------------
	.section	.note.nv.cuinfo,"",@"SHT_NOTE"
	.sectionflags	@"SHF_NOTE_NV_CUINFO"
        /*0018*/ 	.short	0x0002
        /*001a*/ 	.short	0x0064
        /*001c*/ 	.short	0x0082
	.zero		2


//--------------------- .nv.info                  --------------------------
	.section	.nv.info,"",@"SHT_CUDA_INFO"
	.align	4


	//----- nvinfo : EIATTR_REGCOUNT
	.align		4
        /*0000*/ 	.byte	0x04, 0x2f
        /*0002*/ 	.short	(.L_19 - .L_18)
	.align		4
.L_18:
        /*0004*/ 	.word	index@(_ZN7cutlass13device_kernelINS_4conv6kernel13ConvUniversalINS1_16ConvProblemShapeILNS1_8OperatorE2ELi2EEENS1_10collective14CollectiveConvINS1_47MainloopSm100TmaUmmaWarpSpecializedImplicitGemmILS5_2ELi54ELi2ELi1ELi2EN4cute5tupleIJNSA_1CILi2EEENSC_ILi1EEESE_EEEEENSB_IJNSC_ILi64EEENSB_IJSH_EEENSB_IJNSC_ILi32EEEEEEEEENS_12float_e4m3_tESM_NSA_8TiledMMAINSA_8MMA_AtomIJNSA_10MMA_TraitsINSA_19SM100_MMA_F8F6F4_SSEJSM_SM_fSH_SH_NSA_17integral_constantINSA_4UMMA5MajorELST_1EEESU_NSR_INSS_7ScaleInELSV_0EEESW_EEEEEENSA_6LayoutINSB_IJSE_SE_SE_EEENSB_IJNSC_ILi0EEES11_S11_EEEEENSB_IJNSA_10UnderscoreES14_S14_EEEEENS7_6detail27Sm100ImplicitGemmTileTraitsINSA_13SM90_TMA_LOADENSA_14ComposedLayoutINSA_7SwizzleILi2ELi4ELi3EEENSA_18smem_ptr_flag_bitsILi8EEENSZ_INSB_IJSH_NSC_ILi8EEEEEENSB_IJSE_SH_EEEEEEEvEENS18_INSA_30SM90_TMA_LOAD_IM2COL_MULTICASTES1J_vEEEENS_8epilogue10collective18CollectiveEpilogueINS1O_23Sm100TmaWarpSpecializedILi1ELi1ELi32ELb0ELb0EEEJSL_NSB_IJNSZ_ISH_SE_EES1T_EEESM_NSB_IJlNSB_IJSE_llEEES11_EEESM_S1W_NS1O_6fusion15FusionCallbacksIS1S_NS1X_17LinearCombinationISM_fSM_fLNS_15FloatRoundStyleE2EEESL_S1U_JEEENSA_5SM1004TMEM4LOAD26SM100_TMEM_LOAD_16dp32b32xES19_NS1A_IS1C_S1E_NSZ_INSB_IJS1F_SH_EEENSB_IJSH_SE_EEEEEEENSA_39AutoVectorizingCopyWithAssumedAlignmentILi128EEENSA_14SM90_TMA_STOREES2A_S2C_S2C_EEEvvEEEEvNT_6ParamsE)
        /*0008*/ 	.word	0x0000007a


	//----- nvinfo : EIATTR_FRAME_SIZE
	.align		4
.L_19:
        /*000c*/ 	.byte	0x04, 0x11
        /*000e*/ 	.short	(.L_21 - .L_20)
	.align		4
.L_20:
        /*0010*/ 	.word	index@($__internal_2_$__cuda_sm10x_tcgen05_guardrail_trap_unallocated_columns_being_dealloced)
        /*0014*/ 	.word	0x00000008


	//----- nvinfo : EIATTR_FRAME_SIZE
	.align		4
.L_21:
        /*0018*/ 	.byte	0x04, 0x11
        /*001a*/ 	.short	(.L_23 - .L_22)
	.align		4
.L_22:
        /*001c*/ 	.word	index@($__internal_1_$__cuda_sm10x_tcgen05_guardrail_trap_phase_invalid_during_alloc)
        /*0020*/ 	.word	0x00000008


	//----- nvinfo : EIATTR_FRAME_SIZE
	.align		4
.L_23:
        /*0024*/ 	.byte	0x04, 0x11
        /*0026*/ 	.short	(.L_25 - .L_24)
	.align		4
.L_24:
        /*0028*/ 	.word	index@($__internal_0_$__cuda_sm10x_tcgen05_guardrail_trap_col_being_dealloced_not_returned_by_alloc)
        /*002c*/ 	.word	0x00000008


	//----- nvinfo : EIATTR_FRAME_SIZE
	.align		4
.L_25:
        /*0030*/ 	.byte	0x04, 0x11
        /*0032*/ 	.short	(.L_27 - .L_26)
	.align		4
.L_26:
        /*0034*/ 	.word	index@(_ZN7cutlass13device_kernelINS_4conv6kernel13ConvUniversalINS1_16ConvProblemShapeILNS1_8OperatorE2ELi2EEENS1_10collective14CollectiveConvINS1_47MainloopSm100TmaUmmaWarpSpecializedImplicitGemmILS5_2ELi54ELi2ELi1ELi2EN4cute5tupleIJNSA_1CILi2EEENSC_ILi1EEESE_EEEEENSB_IJNSC_ILi64EEENSB_IJSH_EEENSB_IJNSC_ILi32EEEEEEEEENS_12float_e4m3_tESM_NSA_8TiledMMAINSA_8MMA_AtomIJNSA_10MMA_TraitsINSA_19SM100_MMA_F8F6F4_SSEJSM_SM_fSH_SH_NSA_17integral_constantINSA_4UMMA5MajorELST_1EEESU_NSR_INSS_7ScaleInELSV_0EEESW_EEEEEENSA_6LayoutINSB_IJSE_SE_SE_EEENSB_IJNSC_ILi0EEES11_S11_EEEEENSB_IJNSA_10UnderscoreES14_S14_EEEEENS7_6detail27Sm100ImplicitGemmTileTraitsINSA_13SM90_TMA_LOADENSA_14ComposedLayoutINSA_7SwizzleILi2ELi4ELi3EEENSA_18smem_ptr_flag_bitsILi8EEENSZ_INSB_IJSH_NSC_ILi8EEEEEENSB_IJSE_SH_EEEEEEEvEENS18_INSA_30SM90_TMA_LOAD_IM2COL_MULTICASTES1J_vEEEENS_8epilogue10collective18CollectiveEpilogueINS1O_23Sm100TmaWarpSpecializedILi1ELi1ELi32ELb0ELb0EEEJSL_NSB_IJNSZ_ISH_SE_EES1T_EEESM_NSB_IJlNSB_IJSE_llEEES11_EEESM_S1W_NS1O_6fusion15FusionCallbacksIS1S_NS1X_17LinearCombinationISM_fSM_fLNS_15FloatRoundStyleE2EEESL_S1U_JEEENSA_5SM1004TMEM4LOAD26SM100_TMEM_LOAD_16dp32b32xES19_NS1A_IS1C_S1E_NSZ_INSB_IJS1F_SH_EEENSB_IJSH_SE_EEEEEEENSA_39AutoVectorizingCopyWithAssumedAlignmentILi128EEENSA_14SM90_TMA_STOREES2A_S2C_S2C_EEEvvEEEEvNT_6ParamsE)
        /*0038*/ 	.word	0x00000008


	//----- nvinfo : EIATTR_MIN_STACK_SIZE
	.align		4
.L_27:
        /*003c*/ 	.byte	0x04, 0x12
        /*003e*/ 	.short	(.L_29 - .L_28)
	.align		4
.L_28:
        /*0040*/ 	.word	index@(_ZN7cutlass13device_kernelINS_4conv6kernel13ConvUniversalINS1_16ConvProblemShapeILNS1_8OperatorE2ELi2EEENS1_10collective14CollectiveConvINS1_47MainloopSm100TmaUmmaWarpSpecializedImplicitGemmILS5_2ELi54ELi2ELi1ELi2EN4cute5tupleIJNSA_1CILi2EEENSC_ILi1EEESE_EEEEENSB_IJNSC_ILi64EEENSB_IJSH_EEENSB_IJNSC_ILi32EEEEEEEEENS_12float_e4m3_tESM_NSA_8TiledMMAINSA_8MMA_AtomIJNSA_10MMA_TraitsINSA_19SM100_MMA_F8F6F4_SSEJSM_SM_fSH_SH_NSA_17integral_constantINSA_4UMMA5MajorELST_1EEESU_NSR_INSS_7ScaleInELSV_0EEESW_EEEEEENSA_6LayoutINSB_IJSE_SE_SE_EEENSB_IJNSC_ILi0EEES11_S11_EEEEENSB_IJNSA_10UnderscoreES14_S14_EEEEENS7_6detail27Sm100ImplicitGemmTileTraitsINSA_13SM90_TMA_LOADENSA_14ComposedLayoutINSA_7SwizzleILi2ELi4ELi3EEENSA_18smem_ptr_flag_bitsILi8EEENSZ_INSB_IJSH_NSC_ILi8EEEEEENSB_IJSE_SH_EEEEEEEvEENS18_INSA_30SM90_TMA_LOAD_IM2COL_MULTICASTES1J_vEEEENS_8epilogue10collective18CollectiveEpilogueINS1O_23Sm100TmaWarpSpecializedILi1ELi1ELi32ELb0ELb0EEEJSL_NSB_IJNSZ_ISH_SE_EES1T_EEESM_NSB_IJlNSB_IJSE_llEEES11_EEESM_S1W_NS1O_6fusion15FusionCallbacksIS1S_NS1X_17LinearCombinationISM_fSM_fLNS_15FloatRoundStyleE2EEESL_S1U_JEEENSA_5SM1004TMEM4LOAD26SM100_TMEM_LOAD_16dp32b32xES19_NS1A_IS1C_S1E_NSZ_INSB_IJS1F_SH_EEENSB_IJSH_SE_EEEEEEENSA_39AutoVectorizingCopyWithAssumedAlignmentILi128EEENSA_14SM90_TMA_STOREES2A_S2C_S2C_EEEvvEEEEvNT_6ParamsE)
        /*0044*/ 	.word	0x00000008
.L_29:


//--------------------- .nv.compat                --------------------------
	.section	.nv.compat,"",@"SHT_CUDA_COMPAT_INFO"
	.align	4
        /*0000*/ 	.byte	0x02, 0x09, 0x01, 0x00, 0x02, 0x02, 0x02, 0x00, 0x02, 0x05, 0x05, 0x00, 0x03, 0x07, 0x01, 0x01
        /*0010*/ 	.byte	0x02, 0x03, 0x01, 0x00, 0x02, 0x06, 0x01, 0x00, 0x04, 0x0b, 0x08, 0x00, 0x09, 0x00, 0x00, 0x00
        /*0020*/ 	.byte	0x00, 0x00, 0x00, 0x00


//--------------------- .nv.info._ZN7cutlass13device_kernelINS_4conv6kernel13ConvUniversalINS1_16ConvProblemShapeILNS1_8OperatorE2ELi2EEENS1_10collective14CollectiveConvINS1_47MainloopSm100TmaUmmaWarpSpecializedImplicitGemmILS5_2ELi54ELi2ELi1ELi2EN4cute5tupleIJNSA_1CILi2EEENSC_ILi1EEESE_EEEEENSB_IJNSC_ILi64EEENSB_IJSH_EEENSB_IJNSC_ILi32EEEEEEEEENS_12float_e4m3_tESM_NSA_8TiledMMAINSA_8MMA_AtomIJNSA_10MMA_TraitsINSA_19SM100_MMA_F8F6F4_SSEJSM_SM_fSH_SH_NSA_17integral_constantINSA_4UMMA5MajorELST_1EEESU_NSR_INSS_7ScaleInELSV_0EEESW_EEEEEENSA_6LayoutINSB_IJSE_SE_SE_EEENSB_IJNSC_ILi0EEES11_S11_EEEEENSB_IJNSA_10UnderscoreES14_S14_EEEEENS7_6detail27Sm100ImplicitGemmTileTraitsINSA_13SM90_TMA_LOADENSA_14ComposedLayoutINSA_7SwizzleILi2ELi4ELi3EEENSA_18smem_ptr_flag_bitsILi8EEENSZ_INSB_IJSH_NSC_ILi8EEEEEENSB_IJSE_SH_EEEEEEEvEENS18_INSA_30SM90_TMA_LOAD_IM2COL_MULTICASTES1J_vEEEENS_8epilogue10collective18CollectiveEpilogueINS1O_23Sm100TmaWarpSpecializedILi1ELi1ELi32ELb0ELb0EEEJSL_NSB_IJNSZ_ISH_SE_EES1T_EEESM_NSB_IJlNSB_IJSE_llEEES11_EEESM_S1W_NS1O_6fusion15FusionCallbacksIS1S_NS1X_17LinearCombinationISM_fSM_fLNS_15FloatRoundStyleE2EEESL_S1U_JEEENSA_5SM1004TMEM4LOAD26SM100_TMEM_LOAD_16dp32b32xES19_NS1A_IS1C_S1E_NSZ_INSB_IJS1F_SH_EEENSB_IJSH_SE_EEEEEEENSA_39AutoVectorizingCopyWithAssumedAlignmentILi128EEENSA_14SM90_TMA_STOREES2A_S2C_S2C_EEEvvEEEEvNT_6ParamsE --------------------------
	.section	.nv.info._ZN7cutlass13device_kernelINS_4conv6kernel13ConvUniversalINS1_16ConvProblemShapeILNS1_8OperatorE2ELi2EEENS1_10collective14CollectiveConvINS1_47MainloopSm100TmaUmmaWarpSpecializedImplicitGemmILS5_2ELi54ELi2ELi1ELi2EN4cute5tupleIJNSA_1CILi2EEENSC_ILi1EEESE_EEEEENSB_IJNSC_ILi64EEENSB_IJSH_EEENSB_IJNSC_ILi32EEEEEEEEENS_12float_e4m3_tESM_NSA_8TiledMMAINSA_8MMA_AtomIJNSA_10MMA_TraitsINSA_19SM100_MMA_F8F6F4_SSEJSM_SM_fSH_SH_NSA_17integral_constantINSA_4UMMA5MajorELST_1EEESU_NSR_INSS_7ScaleInELSV_0EEESW_EEEEEENSA_6LayoutINSB_IJSE_SE_SE_EEENSB_IJNSC_ILi0EEES11_S11_EEEEENSB_IJNSA_10UnderscoreES14_S14_EEEEENS7_6detail27Sm100ImplicitGemmTileTraitsINSA_13SM90_TMA_LOADENSA_14ComposedLayoutINSA_7SwizzleILi2ELi4ELi3EEENSA_18smem_ptr_flag_bitsILi8EEENSZ_INSB_IJSH_NSC_ILi8EEEEEENSB_IJSE_SH_EEEEEEEvEENS18_INSA_30SM90_TMA_LOAD_IM2COL_MULTICASTES1J_vEEEENS_8epilogue10collective18CollectiveEpilogueINS1O_23Sm100TmaWarpSpecializedILi1ELi1ELi32ELb0ELb0EEEJSL_NSB_IJNSZ_ISH_SE_EES1T_EEESM_NSB_IJlNSB_IJSE_llEEES11_EEESM_S1W_NS1O_6fusion15FusionCallbacksIS1S_NS1X_17LinearCombinationISM_fSM_fLNS_15FloatRoundStyleE2EEESL_S1U_JEEENSA_5SM1004TMEM4LOAD26SM100_TMEM_LOAD_16dp32b32xES19_NS1A_IS1C_S1E_NSZ_INSB_IJS1F_SH_EEENSB_IJSH_SE_EEEEEEENSA_39AutoVectorizingCopyWithAssumedAlignmentILi128EEENSA_14SM90_TMA_STOREES2A_S2C_S2C_EEEvvEEEEvNT_6ParamsE,"",@"SHT_CUDA_INFO"
	.sectionflags	@""
	.align	4


	//----- nvinfo : EIATTR_CUDA_API_VERSION
	.align		4
        /*0000*/ 	.byte	0x04, 0x37
        /*0002*/ 	.short	(.L_31 - .L_30)
.L_30:
        /*0004*/ 	.word	0x00000082


	//----- nvinfo : EIATTR_KPARAM_INFO
	.align		4
.L_31:
        /*0008*/ 	.byte	0x04, 0x17
        /*000a*/ 	.short	(.L_33 - .L_32)
.L_32:
        /*000c*/ 	.word	0x00000000
        /*0010*/ 	.short	0x0000
        /*0012*/ 	.short	0x0000
        /*0014*/ 	.byte	0x00, 0xf0, 0x01, 0x20


	//----- nvinfo : EIATTR_AT_ENTRY_FRAGMENTS
	.align		4
.L_33:
        /*0018*/ 	.byte	0x04, 0x4f
        /*001a*/ 	.short	(.L_35 - .L_34)


	//   ....[0]....
.L_34:
        /*001c*/ 	.word	0x00000006


	//----- nvinfo : EIATTR_RESERVED_SMEM_USED
	.align		4
.L_35:
        /*0020*/ 	.byte	0x01, 0x41
	.zero		2


	//----- nvinfo : EIATTR_SPARSE_MMA_MASK
	.align		4
        /*0024*/ 	.byte	0x03, 0x50
        /*0026*/ 	.short	0x0000


	//----- nvinfo : EIATTR_TCGEN05_1CTA_USED
	.align		4
        /*0028*/ 	.byte	0x01, 0x51
	.zero		2


	//----- nvinfo : EIATTR_MAXREG_COUNT
	.align		4
        /*002c*/ 	.byte	0x03, 0x1b
        /*002e*/ 	.short	0x00ff


	//----- nvinfo : EIATTR_NUM_BARRIERS
	.align		4
        /*0030*/ 	.byte	0x02, 0x4c
        /*0032*/ 	.byte	0x07
	.zero		1


	//----- nvinfo : EIATTR_EXTERNS
	.align		4
        /*0034*/ 	.byte	0x04, 0x0f
        /*0036*/ 	.short	(.L_37 - .L_36)


	//   ....[0]....
	.align		4
.L_36:
        /*0038*/ 	.word	index@(__assertfail)


	//----- nvinfo : EIATTR_MERCURY_ISA_VERSION
	.align		4
.L_37:
        /*003c*/ 	.byte	0x03, 0x5f
        /*003e*/ 	.short	0x0101


	//----- nvinfo : EIATTR_INT_WARP_WIDE_INSTR_OFFSETS
	.align		4
        /*0040*/ 	.byte	0x04, 0x31
        /*0042*/ 	.short	(.L_39 - .L_38)


	//   ....[0]....
.L_38:
        /*0044*/ 	.word	0x00005c80


	//   ....[1]....
        /*0048*/ 	.word	0x00005ca0


	//   ....[2]....
        /*004c*/ 	.word	0x00005cd0


	//   ....[3]....
        /*0050*/ 	.word	0x00006ab0


	//   ....[4]....
        /*0054*/ 	.word	0x00008b40


	//----- nvinfo : EIATTR_COOP_GROUP_MASK_REGIDS
	.align		4
.L_39:
        /*0058*/ 	.byte	0x04, 0x29
        /*005a*/ 	.short	(.L_41 - .L_40)


	//   ....[0]....
.L_40:
        /*005c*/ 	.word	0xffffffff


	//   ....[1]....
        /*0060*/ 	.word	0xffffffff


	//   ....[2]....
        /*0064*/ 	.word	0xffffffff


	//   ....[3]....
        /*0068*/ 	.word	0xffffffff


	//   ....[4]....
        /*006c*/ 	.word	0xffffffff


	//   ....[5]....
        /*0070*/ 	.word	0xffffffff


	//   ....[6]....
        /*0074*/ 	.word	0xffffffff


	//   ....[7]....
        /*0078*/ 	.word	0xffffffff


	//   ....[8]....
        /*007c*/ 	.word	0xffffffff


	//   ....[9]....
        /*0080*/ 	.word	0xffffffff


	//   ....[10]....
        /*0084*/ 	.word	0xffffffff


	//   ....[11]....
        /*0088*/ 	.word	0xffffffff


	//   ....[12]....
        /*008c*/ 	.word	0xffffffff


	//----- nvinfo : EIATTR_COOP_GROUP_INSTR_OFFSETS
	.align		4
.L_41:
        /*0090*/ 	.byte	0x04, 0x28
        /*0092*/ 	.short	(.L_43 - .L_42)


	//   ....[0]....
.L_42:
        /*0094*/ 	.word	0x000000a0


	//   ....[1]....
        /*0098*/ 	.word	0x000004e0


	//   ....[2]....
        /*009c*/ 	.word	0x00000ce0


	//   ....[3]....
        /*00a0*/ 	.word	0x00000e20


	//   ....[4]....
        /*00a4*/ 	.word	0x00000f20


	//   ....[5]....
        /*00a8*/ 	.word	0x00001070


	//   ....[6]....
        /*00ac*/ 	.word	0x00001270


	//   ....[7]....
        /*00b0*/ 	.word	0x00002a50


	//   ....[8]....
        /*00b4*/ 	.word	0x00005140


	//   ....[9]....
        /*00b8*/ 	.word	0x00005350


	//   ....[10]....
        /*00bc*/ 	.word	0x00005380


	//   ....[11]....
        /*00c0*/ 	.word	0x00005b60


	//   ....[12]....
        /*00c4*/ 	.word	0x00005da0


	//----- nvinfo : EIATTR_VRC_CTA_INIT_COUNT
	.align		4
.L_43:
        /*00c8*/ 	.byte	0x02, 0x4a
        /*00ca*/ 	.byte	0x80
	.zero		1


	//----- nvinfo : EIATTR_SYSCALL_OFFSETS
	.align		4
        /*00cc*/ 	.byte	0x04, 0x46
        /*00ce*/ 	.short	(.L_45 - .L_44)


	//   ....[0]....
.L_44:
        /*00d0*/ 	.word	0x000077a0


	//   ....[1]....
        /*00d4*/ 	.word	0x000078e0


	//   ....[2]....
        /*00d8*/ 	.word	0x00007ff0


	//----- nvinfo : EIATTR_MBARRIER_INSTR_OFFSETS
	.align		4
.L_45:
        /*00dc*/ 	.byte	0x04, 0x39
        /*00de*/ 	.short	(.L_47 - .L_46)


	//   ....[0]....
.L_46:
        /*00e0*/ 	.word	0x00000600
        /*00e4*/ 	.word	0x000000ff
        /*00e8*/ 	.word	0x00000000
        /*00ec*/ 	.short	0x0100
        /*00ee*/ 	.byte	0x07
	.zero		1


	//   ....[1]....
        /*00f0*/ 	.word	0x00000610
        /*00f4*/ 	.word	0x000000ff
        /*00f8*/ 	.word	0x000001b0
        /*00fc*/ 	.short	0x0100
        /*00fe*/ 	.byte	0x07
	.zero		1


	//   ....[2]....
        /*0100*/ 	.word	0x00000620
        /*0104*/ 	.word	0x000000ff
        /*0108*/ 	.word	0x00000008
        /*010c*/ 	.short	0x0100
        /*010e*/ 	.byte	0x07
	.zero		1


	//   ....[3]....
        /*0110*/ 	.word	0x00000630
        /*0114*/ 	.word	0x000000ff
        /*0118*/ 	.word	0x000001b8
        /*011c*/ 	.short	0x0100
        /*011e*/ 	.byte	0x07
	.zero		1


	//   ....[4]....
        /*0120*/ 	.word	0x00000640
        /*0124*/ 	.word	0x000000ff
        /*0128*/ 	.word	0x00000010
        /*012c*/ 	.short	0x0100
        /*012e*/ 	.byte	0x07
	.zero		1


	//   ....[5]....
        /*0130*/ 	.word	0x00000650
        /*0134*/ 	.word	0x000000ff
        /*0138*/ 	.word	0x000001c0
        /*013c*/ 	.short	0x0100
        /*013e*/ 	.byte	0x07
	.zero		1


	//   ....[6]....
        /*0140*/ 	.word	0x00000660
        /*0144*/ 	.word	0x000000ff
        /*0148*/ 	.word	0x00000018
        /*014c*/ 	.short	0x0100
        /*014e*/ 	.byte	0x07
	.zero		1


	//   ....[7]....
        /*0150*/ 	.word	0x00000670
        /*0154*/ 	.word	0x000000ff
        /*0158*/ 	.word	0x000001c8
        /*015c*/ 	.short	0x0100
        /*015e*/ 	.byte	0x07
	.zero		1


	//   ....[8]....
        /*0160*/ 	.word	0x00000680
        /*0164*/ 	.word	0x000000ff
        /*0168*/ 	.word	0x00000020
        /*016c*/ 	.short	0x0100
        /*016e*/ 	.byte	0x07
	.zero		1


	//   ....[9]....
        /*0170*/ 	.word	0x00000690
        /*0174*/ 	.word	0x000000ff
        /*0178*/ 	.word	0x000001d0
        /*017c*/ 	.short	0x0100
        /*017e*/ 	.byte	0x07
	.zero		1


	//   ....[10]....
        /*0180*/ 	.word	0x000006a0
        /*0184*/ 	.word	0x000000ff
        /*0188*/ 	.word	0x00000028
        /*018c*/ 	.short	0x0100
        /*018e*/ 	.byte	0x07
	.zero		1


	//   ....[11]....
        /*0190*/ 	.word	0x000006b0
        /*0194*/ 	.word	0x000000ff
        /*0198*/ 	.word	0x000001d8
        /*019c*/ 	.short	0x0100
        /*019e*/ 	.byte	0x07
	.zero		1


	//   ....[12]....
        /*01a0*/ 	.word	0x000006c0
        /*01a4*/ 	.word	0x000000ff
        /*01a8*/ 	.word	0x00000030
        /*01ac*/ 	.short	0x0100
        /*01ae*/ 	.byte	0x07
	.zero		1


	//   ....[13]....
        /*01b0*/ 	.word	0x000006d0
        /*01b4*/ 	.word	0x000000ff
        /*01b8*/ 	.word	0x000001e0
        /*01bc*/ 	.short	0x0100
        /*01be*/ 	.byte	0x07
	.zero		1


	//   ....[14]....
        /*01c0*/ 	.word	0x000006e0
        /*01c4*/ 	.word	0x000000ff
        /*01c8*/ 	.word	0x00000038
        /*01cc*/ 	.short	0x0100
        /*01ce*/ 	.byte	0x07
	.zero		1


	//   ....[15]....
        /*01d0*/ 	.word	0x000006f0
        /*01d4*/ 	.word	0x000000ff
        /*01d8*/ 	.word	0x000001e8
        /*01dc*/ 	.short	0x0100
        /*01de*/ 	.byte	0x07
	.zero		1


	//   ....[16]....
        /*01e0*/ 	.word	0x00000700
        /*01e4*/ 	.word	0x000000ff
        /*01e8*/ 	.word	0x00000040
        /*01ec*/ 	.short	0x0100
        /*01ee*/ 	.byte	0x07
	.zero		1


	//   ....[17]....
        /*01f0*/ 	.word	0x00000710
        /*01f4*/ 	.word	0x000000ff
        /*01f8*/ 	.word	0x000001f0
        /*01fc*/ 	.short	0x0100
        /*01fe*/ 	.byte	0x07
	.zero		1


	//   ....[18]....
        /*0200*/ 	.word	0x00000720
        /*0204*/ 	.word	0x000000ff
        /*0208*/ 	.word	0x00000048
        /*020c*/ 	.short	0x0100
        /*020e*/ 	.byte	0x07
	.zero		1


	//   ....[19]....
        /*0210*/ 	.word	0x00000730
        /*0214*/ 	.word	0x000000ff
        /*0218*/ 	.word	0x000001f8
        /*021c*/ 	.short	0x0100
        /*021e*/ 	.byte	0x07
	.zero		1


	//   ....[20]....
        /*0220*/ 	.word	0x00000740
        /*0224*/ 	.word	0x000000ff
        /*0228*/ 	.word	0x00000050
        /*022c*/ 	.short	0x0100
        /*022e*/ 	.byte	0x07
	.zero		1


	//   ....[21]....
        /*0230*/ 	.word	0x00000750
        /*0234*/ 	.word	0x000000ff
        /*0238*/ 	.word	0x00000200
        /*023c*/ 	.short	0x0100
        /*023e*/ 	.byte	0x07
	.zero		1


	//   ....[22]....
        /*0240*/ 	.word	0x00000760
        /*0244*/ 	.word	0x000000ff
        /*0248*/ 	.word	0x00000058
        /*024c*/ 	.short	0x0100
        /*024e*/ 	.byte	0x07
	.zero		1


	//   ....[23]....
        /*0250*/ 	.word	0x00000770
        /*0254*/ 	.word	0x000000ff
        /*0258*/ 	.word	0x00000208
        /*025c*/ 	.short	0x0100
        /*025e*/ 	.byte	0x07
	.zero		1


	//   ....[24]....
        /*0260*/ 	.word	0x00000780
        /*0264*/ 	.word	0x000000ff
        /*0268*/ 	.word	0x00000060
        /*026c*/ 	.short	0x0100
        /*026e*/ 	.byte	0x07
	.zero		1


	//   ....[25]....
        /*0270*/ 	.word	0x00000790
        /*0274*/ 	.word	0x000000ff
        /*0278*/ 	.word	0x00000210
        /*027c*/ 	.short	0x0100
        /*027e*/ 	.byte	0x07
	.zero		1


	//   ....[26]....
        /*0280*/ 	.word	0x000007a0
        /*0284*/ 	.word	0x000000ff
        /*0288*/ 	.word	0x00000068
        /*028c*/ 	.short	0x0100
        /*028e*/ 	.byte	0x07
	.zero		1


	//   ....[27]....
        /*0290*/ 	.word	0x000007b0
        /*0294*/ 	.word	0x000000ff
        /*0298*/ 	.word	0x00000218
        /*029c*/ 	.short	0x0100
        /*029e*/ 	.byte	0x07
	.zero		1


	//   ....[28]....
        /*02a0*/ 	.word	0x000007c0
        /*02a4*/ 	.word	0x000000ff
        /*02a8*/ 	.word	0x00000070
        /*02ac*/ 	.short	0x0100
        /*02ae*/ 	.byte	0x07
	.zero		1


	//   ....[29]....
        /*02b0*/ 	.word	0x000007d0
        /*02b4*/ 	.word	0x000000ff
        /*02b8*/ 	.word	0x00000220
        /*02bc*/ 	.short	0x0100
        /*02be*/ 	.byte	0x07
	.zero		1


	//   ....[30]....
        /*02c0*/ 	.word	0x000007e0
        /*02c4*/ 	.word	0x000000ff
        /*02c8*/ 	.word	0x00000078
        /*02cc*/ 	.short	0x0100
        /*02ce*/ 	.byte	0x07
	.zero		1


	//   ....[31]....
        /*02d0*/ 	.word	0x000007f0
        /*02d4*/ 	.word	0x000000ff
        /*02d8*/ 	.word	0x00000228
        /*02dc*/ 	.short	0x0100
        /*02de*/ 	.byte	0x07
	.zero		1


	//   ....[32]....
        /*02e0*/ 	.word	0x00000800
        /*02e4*/ 	.word	0x000000ff
        /*02e8*/ 	.word	0x00000080
        /*02ec*/ 	.short	0x0100
        /*02ee*/ 	.byte	0x07
	.zero		1


	//   ....[33]....
        /*02f0*/ 	.word	0x00000810
        /*02f4*/ 	.word	0x000000ff
        /*02f8*/ 	.word	0x00000230
        /*02fc*/ 	.short	0x0100
        /*02fe*/ 	.byte	0x07
	.zero		1


	//   ....[34]....
        /*0300*/ 	.word	0x00000820
        /*0304*/ 	.word	0x000000ff
        /*0308*/ 	.word	0x00000088
        /*030c*/ 	.short	0x0100
        /*030e*/ 	.byte	0x07
	.zero		1


	//   ....[35]....
        /*0310*/ 	.word	0x00000830
        /*0314*/ 	.word	0x000000ff
        /*0318*/ 	.word	0x00000238
        /*031c*/ 	.short	0x0100
        /*031e*/ 	.byte	0x07
	.zero		1


	//   ....[36]....
        /*0320*/ 	.word	0x00000840
        /*0324*/ 	.word	0x000000ff
        /*0328*/ 	.word	0x00000090
        /*032c*/ 	.short	0x0100
        /*032e*/ 	.byte	0x07
	.zero		1


	//   ....[37]....
        /*0330*/ 	.word	0x00000850
        /*0334*/ 	.word	0x000000ff
        /*0338*/ 	.word	0x00000240
        /*033c*/ 	.short	0x0100
        /*033e*/ 	.byte	0x07
	.zero		1


	//   ....[38]....
        /*0340*/ 	.word	0x00000860
        /*0344*/ 	.word	0x000000ff
        /*0348*/ 	.word	0x00000098
        /*034c*/ 	.short	0x0100
        /*034e*/ 	.byte	0x07
	.zero		1


	//   ....[39]....
        /*0350*/ 	.word	0x00000870
        /*0354*/ 	.word	0x000000ff
        /*0358*/ 	.word	0x00000248
        /*035c*/ 	.short	0x0100
        /*035e*/ 	.byte	0x07
	.zero		1


	//   ....[40]....
        /*0360*/ 	.word	0x00000880
        /*0364*/ 	.word	0x000000ff
        /*0368*/ 	.word	0x000000a0
        /*036c*/ 	.short	0x0100
        /*036e*/ 	.byte	0x07
	.zero		1


	//   ....[41]....
        /*0370*/ 	.word	0x00000890
        /*0374*/ 	.word	0x000000ff
        /*0378*/ 	.word	0x00000250
        /*037c*/ 	.short	0x0100
        /*037e*/ 	.byte	0x07
	.zero		1


	//   ....[42]....
        /*0380*/ 	.word	0x000008a0
        /*0384*/ 	.word	0x000000ff
        /*0388*/ 	.word	0x000000a8
        /*038c*/ 	.short	0x0100
        /*038e*/ 	.byte	0x07
	.zero		1


	//   ....[43]....
        /*0390*/ 	.word	0x000008b0
        /*0394*/ 	.word	0x000000ff
        /*0398*/ 	.word	0x00000258
        /*039c*/ 	.short	0x0100
        /*039e*/ 	.byte	0x07
	.zero		1


	//   ....[44]....
        /*03a0*/ 	.word	0x000008c0
        /*03a4*/ 	.word	0x000000ff
        /*03a8*/ 	.word	0x000000b0
        /*03ac*/ 	.short	0x0100
        /*03ae*/ 	.byte	0x07
	.zero		1


	//   ....[45]....
        /*03b0*/ 	.word	0x000008d0
        /*03b4*/ 	.word	0x000000ff
        /*03b8*/ 	.word	0x00000260
        /*03bc*/ 	.short	0x0100
        /*03be*/ 	.byte	0x07
	.zero		1


	//   ....[46]....
        /*03c0*/ 	.word	0x000008e0
        /*03c4*/ 	.word	0x000000ff
        /*03c8*/ 	.word	0x000000b8
        /*03cc*/ 	.short	0x0100
        /*03ce*/ 	.byte	0x07
	.zero		1


	//   ....[47]....
        /*03d0*/ 	.word	0x000008f0
        /*03d4*/ 	.word	0x000000ff
        /*03d8*/ 	.word	0x00000268
        /*03dc*/ 	.short	0x0100
        /*03de*/ 	.byte	0x07
	.zero		1


	//   ....[48]....
        /*03e0*/ 	.word	0x00000900
        /*03e4*/ 	.word	0x000000ff
        /*03e8*/ 	.word	0x000000c0
        /*03ec*/ 	.short	0x0100
        /*03ee*/ 	.byte	0x07
	.zero		1


	//   ....[49]....
        /*03f0*/ 	.word	0x00000910
        /*03f4*/ 	.word	0x000000ff
        /*03f8*/ 	.word	0x00000270
        /*03fc*/ 	.short	0x0100
        /*03fe*/ 	.byte	0x07
	.zero		1


	//   ....[50]....
        /*0400*/ 	.word	0x00000920
        /*0404*/ 	.word	0x000000ff
        /*0408*/ 	.word	0x000000c8
        /*040c*/ 	.short	0x0100
        /*040e*/ 	.byte	0x07
	.zero		1


	//   ....[51]....
        /*0410*/ 	.word	0x00000930
        /*0414*/ 	.word	0x000000ff
        /*0418*/ 	.word	0x00000278
        /*041c*/ 	.short	0x0100
        /*041e*/ 	.byte	0x07
	.zero		1


	//   ....[52]....
        /*0420*/ 	.word	0x00000940
        /*0424*/ 	.word	0x000000ff
        /*0428*/ 	.word	0x000000d0
        /*042c*/ 	.short	0x0100
        /*042e*/ 	.byte	0x07
	.zero		1


	//   ....[53]....
        /*0430*/ 	.word	0x00000950
        /*0434*/ 	.word	0x000000ff
        /*0438*/ 	.word	0x00000280
        /*043c*/ 	.short	0x0100
        /*043e*/ 	.byte	0x07
	.zero		1


	//   ....[54]....
        /*0440*/ 	.word	0x00000960
        /*0444*/ 	.word	0x000000ff
        /*0448*/ 	.word	0x000000d8
        /*044c*/ 	.short	0x0100
        /*044e*/ 	.byte	0x07
	.zero		1


	//   ....[55]....
        /*0450*/ 	.word	0x00000970
        /*0454*/ 	.word	0x000000ff
        /*0458*/ 	.word	0x00000288
        /*045c*/ 	.short	0x0100
        /*045e*/ 	.byte	0x07
	.zero		1


	//   ....[56]....
        /*0460*/ 	.word	0x00000980
        /*0464*/ 	.word	0x000000ff
        /*0468*/ 	.word	0x000000e0
        /*046c*/ 	.short	0x0100
        /*046e*/ 	.byte	0x07
	.zero		1


	//   ....[57]....
        /*0470*/ 	.word	0x00000990
        /*0474*/ 	.word	0x000000ff
        /*0478*/ 	.word	0x00000290
        /*047c*/ 	.short	0x0100
        /*047e*/ 	.byte	0x07
	.zero		1


	//   ....[58]....
        /*0480*/ 	.word	0x000009a0
        /*0484*/ 	.word	0x000000ff
        /*0488*/ 	.word	0x000000e8
        /*048c*/ 	.short	0x0100
        /*048e*/ 	.byte	0x07
	.zero		1


	//   ....[59]....
        /*0490*/ 	.word	0x000009b0
        /*0494*/ 	.word	0x000000ff
        /*0498*/ 	.word	0x00000298
        /*049c*/ 	.short	0x0100
        /*049e*/ 	.byte	0x07
	.zero		1


	//   ....[60]....
        /*04a0*/ 	.word	0x000009c0
        /*04a4*/ 	.word	0x000000ff
        /*04a8*/ 	.word	0x000000f0
        /*04ac*/ 	.short	0x0100
        /*04ae*/ 	.byte	0x07
	.zero		1


	//   ....[61]....
        /*04b0*/ 	.word	0x000009d0
        /*04b4*/ 	.word	0x000000ff
        /*04b8*/ 	.word	0x000002a0
        /*04bc*/ 	.short	0x0100
        /*04be*/ 	.byte	0x07
	.zero		1


	//   ....[62]....
        /*04c0*/ 	.word	0x000009e0
        /*04c4*/ 	.word	0x000000ff
        /*04c8*/ 	.word	0x000000f8
        /*04cc*/ 	.short	0x0100
        /*04ce*/ 	.byte	0x07
	.zero		1


	//   ....[63]....
        /*04d0*/ 	.word	0x000009f0
        /*04d4*/ 	.word	0x000000ff
        /*04d8*/ 	.word	0x000002a8
        /*04dc*/ 	.short	0x0100
        /*04de*/ 	.byte	0x07
	.zero		1


	//   ....[64]....
        /*04e0*/ 	.word	0x00000a00
        /*04e4*/ 	.word	0x000000ff
        /*04e8*/ 	.word	0x00000100
        /*04ec*/ 	.short	0x0100
        /*04ee*/ 	.byte	0x07
	.zero		1


	//   ....[65]....
        /*04f0*/ 	.word	0x00000a10
        /*04f4*/ 	.word	0x000000ff
        /*04f8*/ 	.word	0x000002b0
        /*04fc*/ 	.short	0x0100
        /*04fe*/ 	.byte	0x07
	.zero		1


	//   ....[66]....
        /*0500*/ 	.word	0x00000a20
        /*0504*/ 	.word	0x000000ff
        /*0508*/ 	.word	0x00000108
        /*050c*/ 	.short	0x0100
        /*050e*/ 	.byte	0x07
	.zero		1


	//   ....[67]....
        /*0510*/ 	.word	0x00000a30
        /*0514*/ 	.word	0x000000ff
        /*0518*/ 	.word	0x000002b8
        /*051c*/ 	.short	0x0100
        /*051e*/ 	.byte	0x07
	.zero		1


	//   ....[68]....
        /*0520*/ 	.word	0x00000a40
        /*0524*/ 	.word	0x000000ff
        /*0528*/ 	.word	0x00000110
        /*052c*/ 	.short	0x0100
        /*052e*/ 	.byte	0x07
	.zero		1


	//   ....[69]....
        /*0530*/ 	.word	0x00000a50
        /*0534*/ 	.word	0x000000ff
        /*0538*/ 	.word	0x000002c0
        /*053c*/ 	.short	0x0100
        /*053e*/ 	.byte	0x07
	.zero		1


	//   ....[70]....
        /*0540*/ 	.word	0x00000a60
        /*0544*/ 	.word	0x000000ff
        /*0548*/ 	.word	0x00000118
        /*054c*/ 	.short	0x0100
        /*054e*/ 	.byte	0x07
	.zero		1


	//   ....[71]....
        /*0550*/ 	.word	0x00000a70
        /*0554*/ 	.word	0x000000ff
        /*0558*/ 	.word	0x000002c8
        /*055c*/ 	.short	0x0100
        /*055e*/ 	.byte	0x07
	.zero		1


	//   ....[72]....
        /*0560*/ 	.word	0x00000a80
        /*0564*/ 	.word	0x000000ff
        /*0568*/ 	.word	0x00000120
        /*056c*/ 	.short	0x0100
        /*056e*/ 	.byte	0x07
	.zero		1


	//   ....[73]....
        /*0570*/ 	.word	0x00000a90
        /*0574*/ 	.word	0x000000ff
        /*0578*/ 	.word	0x000002d0
        /*057c*/ 	.short	0x0100
        /*057e*/ 	.byte	0x07
	.zero		1


	//   ....[74]....
        /*0580*/ 	.word	0x00000aa0
        /*0584*/ 	.word	0x000000ff
        /*0588*/ 	.word	0x00000128
        /*058c*/ 	.short	0x0100
        /*058e*/ 	.byte	0x07
	.zero		1


	//   ....[75]....
        /*0590*/ 	.word	0x00000ab0
        /*0594*/ 	.word	0x000000ff
        /*0598*/ 	.word	0x000002d8
        /*059c*/ 	.short	0x0100
        /*059e*/ 	.byte	0x07
	.zero		1


	//   ....[76]....
        /*05a0*/ 	.word	0x00000ac0
        /*05a4*/ 	.word	0x000000ff
        /*05a8*/ 	.word	0x00000130
        /*05ac*/ 	.short	0x0100
        /*05ae*/ 	.byte	0x07
	.zero		1


	//   ....[77]....
        /*05b0*/ 	.word	0x00000ad0
        /*05b4*/ 	.word	0x000000ff
        /*05b8*/ 	.word	0x000002e0
        /*05bc*/ 	.short	0x0100
        /*05be*/ 	.byte	0x07
	.zero		1


	//   ....[78]....
        /*05c0*/ 	.word	0x00000ae0
        /*05c4*/ 	.word	0x000000ff
        /*05c8*/ 	.word	0x00000138
        /*05cc*/ 	.short	0x0100
        /*05ce*/ 	.byte	0x07
	.zero		1


	//   ....[79]....
        /*05d0*/ 	.word	0x00000af0
        /*05d4*/ 	.word	0x000000ff
        /*05d8*/ 	.word	0x000002e8
        /*05dc*/ 	.short	0x0100
        /*05de*/ 	.byte	0x07
	.zero		1


	//   ....[80]....
        /*05e0*/ 	.word	0x00000b00
        /*05e4*/ 	.word	0x000000ff
        /*05e8*/ 	.word	0x00000140
        /*05ec*/ 	.short	0x0100
        /*05ee*/ 	.byte	0x07
	.zero		1


	//   ....[81]....
        /*05f0*/ 	.word	0x00000b10
        /*05f4*/ 	.word	0x000000ff
        /*05f8*/ 	.word	0x000002f0
        /*05fc*/ 	.short	0x0100
        /*05fe*/ 	.byte	0x07
	.zero		1


	//   ....[82]....
        /*0600*/ 	.word	0x00000b20
        /*0604*/ 	.word	0x000000ff
        /*0608*/ 	.word	0x00000148
        /*060c*/ 	.short	0x0100
        /*060e*/ 	.byte	0x07
	.zero		1


	//   ....[83]....
        /*0610*/ 	.word	0x00000b30
        /*0614*/ 	.word	0x000000ff
        /*0618*/ 	.word	0x000002f8
        /*061c*/ 	.short	0x0100
        /*061e*/ 	.byte	0x07
	.zero		1


	//   ....[84]....
        /*0620*/ 	.word	0x00000b40
        /*0624*/ 	.word	0x000000ff
        /*0628*/ 	.word	0x00000150
        /*062c*/ 	.short	0x0100
        /*062e*/ 	.byte	0x07
	.zero		1


	//   ....[85]....
        /*0630*/ 	.word	0x00000b50
        /*0634*/ 	.word	0x000000ff
        /*0638*/ 	.word	0x00000300
        /*063c*/ 	.short	0x0100
        /*063e*/ 	.byte	0x07
	.zero		1


	//   ....[86]....
        /*0640*/ 	.word	0x00000b60
        /*0644*/ 	.word	0x000000ff
        /*0648*/ 	.word	0x00000158
        /*064c*/ 	.short	0x0100
        /*064e*/ 	.byte	0x07
	.zero		1


	//   ....[87]....
        /*0650*/ 	.word	0x00000b70
        /*0654*/ 	.word	0x000000ff
        /*0658*/ 	.word	0x00000308
        /*065c*/ 	.short	0x0100
        /*065e*/ 	.byte	0x07
	.zero		1


	//   ....[88]....
        /*0660*/ 	.word	0x00000b80
        /*0664*/ 	.word	0x000000ff
        /*0668*/ 	.word	0x00000160
        /*066c*/ 	.short	0x0100
        /*066e*/ 	.byte	0x07
	.zero		1


	//   ....[89]....
        /*0670*/ 	.word	0x00000b90
        /*0674*/ 	.word	0x000000ff
        /*0678*/ 	.word	0x00000310
        /*067c*/ 	.short	0x0100
        /*067e*/ 	.byte	0x07
	.zero		1


	//   ....[90]....
        /*0680*/ 	.word	0x00000ba0
        /*0684*/ 	.word	0x000000ff
        /*0688*/ 	.word	0x00000168
        /*068c*/ 	.short	0x0100
        /*068e*/ 	.byte	0x07
	.zero		1


	//   ....[91]....
        /*0690*/ 	.word	0x00000bb0
        /*0694*/ 	.word	0x000000ff
        /*0698*/ 	.word	0x00000318
        /*069c*/ 	.short	0x0100
        /*069e*/ 	.byte	0x07
	.zero		1


	//   ....[92]....
        /*06a0*/ 	.word	0x00000bc0
        /*06a4*/ 	.word	0x000000ff
        /*06a8*/ 	.word	0x00000170
        /*06ac*/ 	.short	0x0100
        /*06ae*/ 	.byte	0x07
	.zero		1


	//   ....[93]....
        /*06b0*/ 	.word	0x00000bd0
        /*06b4*/ 	.word	0x000000ff
        /*06b8*/ 	.word	0x00000320
        /*06bc*/ 	.short	0x0100
        /*06be*/ 	.byte	0x07
	.zero		1


	//   ....[94]....
        /*06c0*/ 	.word	0x00000be0
        /*06c4*/ 	.word	0x000000ff
        /*06c8*/ 	.word	0x00000178
        /*06cc*/ 	.short	0x0100
        /*06ce*/ 	.byte	0x07
	.zero		1


	//   ....[95]....
        /*06d0*/ 	.word	0x00000bf0
        /*06d4*/ 	.word	0x000000ff
        /*06d8*/ 	.word	0x00000328
        /*06dc*/ 	.short	0x0100
        /*06de*/ 	.byte	0x07
	.zero		1


	//   ....[96]....
        /*06e0*/ 	.word	0x00000c00
        /*06e4*/ 	.word	0x000000ff
        /*06e8*/ 	.word	0x00000180
        /*06ec*/ 	.short	0x0100
        /*06ee*/ 	.byte	0x07
	.zero		1


	//   ....[97]....
        /*06f0*/ 	.word	0x00000c10
        /*06f4*/ 	.word	0x000000ff
        /*06f8*/ 	.word	0x00000330
        /*06fc*/ 	.short	0x0100
        /*06fe*/ 	.byte	0x07
	.zero		1


	//   ....[98]....
        /*0700*/ 	.word	0x00000c20
        /*0704*/ 	.word	0x000000ff
        /*0708*/ 	.word	0x00000188
        /*070c*/ 	.short	0x0100
        /*070e*/ 	.byte	0x07
	.zero		1


	//   ....[99]....
        /*0710*/ 	.word	0x00000c30
        /*0714*/ 	.word	0x000000ff
        /*0718*/ 	.word	0x00000338
        /*071c*/ 	.short	0x0100
        /*071e*/ 	.byte	0x07
	.zero		1


	//   ....[100]....
        /*0720*/ 	.word	0x00000c40
        /*0724*/ 	.word	0x000000ff
        /*0728*/ 	.word	0x00000190
        /*072c*/ 	.short	0x0100
        /*072e*/ 	.byte	0x07
	.zero		1


	//   ....[101]....
        /*0730*/ 	.word	0x00000c50
        /*0734*/ 	.word	0x000000ff
        /*0738*/ 	.word	0x00000340
        /*073c*/ 	.short	0x0100
        /*073e*/ 	.byte	0x07
	.zero		1


	//   ....[102]....
        /*0740*/ 	.word	0x00000c60
        /*0744*/ 	.word	0x000000ff
        /*0748*/ 	.word	0x00000198
        /*074c*/ 	.short	0x0100
        /*074e*/ 	.byte	0x07
	.zero		1


	//   ....[103]....
        /*0750*/ 	.word	0x00000c70
        /*0754*/ 	.word	0x000000ff
        /*0758*/ 	.word	0x00000348
        /*075c*/ 	.short	0x0100
        /*075e*/ 	.byte	0x07
	.zero		1


	//   ....[104]....
        /*0760*/ 	.word	0x00000c80
        /*0764*/ 	.word	0x000000ff
        /*0768*/ 	.word	0x000001a0
        /*076c*/ 	.short	0x0100
        /*076e*/ 	.byte	0x07
	.zero		1


	//   ....[105]....
        /*0770*/ 	.word	0x00000c90
        /*0774*/ 	.word	0x000000ff
        /*0778*/ 	.word	0x00000350
        /*077c*/ 	.short	0x0100
        /*077e*/ 	.byte	0x07
	.zero		1


	//   ....[106]....
        /*0780*/ 	.word	0x00000ca0
        /*0784*/ 	.word	0x000000ff
        /*0788*/ 	.word	0x000001a8
        /*078c*/ 	.short	0x0100
        /*078e*/ 	.byte	0x07
	.zero		1


	//   ....[107]....
        /*0790*/ 	.word	0x00000cb0
        /*0794*/ 	.word	0x000000ff
        /*0798*/ 	.word	0x00000358
        /*079c*/ 	.short	0x0100
        /*079e*/ 	.byte	0x07
	.zero		1


	//   ....[108]....
        /*07a0*/ 	.word	0x00000df0
        /*07a4*/ 	.word	0x000000ff
        /*07a8*/ 	.word	0x00000360
        /*07ac*/ 	.short	0x0100
        /*07ae*/ 	.byte	0x07
	.zero		1


	//   ....[109]....
        /*07b0*/ 	.word	0x00000e00
        /*07b4*/ 	.word	0x000000ff
        /*07b8*/ 	.word	0x00000368
        /*07bc*/ 	.short	0x0100
        /*07be*/ 	.byte	0x07
	.zero		1


	//   ....[110]....
        /*07c0*/ 	.word	0x00000ef0
        /*07c4*/ 	.word	0x000000ff
        /*07c8*/ 	.word	0x00000370
        /*07cc*/ 	.short	0x0100
        /*07ce*/ 	.byte	0x06
	.zero		1


	//   ....[111]....
        /*07d0*/ 	.word	0x00000f00
        /*07d4*/ 	.word	0x000000ff
        /*07d8*/ 	.word	0x00000378
        /*07dc*/ 	.short	0x0100
        /*07de*/ 	.byte	0x06
	.zero		1


	//   ....[112]....
        /*07e0*/ 	.word	0x00001040
        /*07e4*/ 	.word	0x000000ff
        /*07e8*/ 	.word	0x00000380
        /*07ec*/ 	.short	0x0100
        /*07ee*/ 	.byte	0x06
	.zero		1


	//   ....[113]....
        /*07f0*/ 	.word	0x00001050
        /*07f4*/ 	.word	0x000000ff
        /*07f8*/ 	.word	0x00000388
        /*07fc*/ 	.short	0x0100
        /*07fe*/ 	.byte	0x06
	.zero		1


	//   ....[114]....
        /*0800*/ 	.word	0x00001180
        /*0804*/ 	.word	0x000000ff
        /*0808*/ 	.word	0x00000390
        /*080c*/ 	.short	0x0100
        /*080e*/ 	.byte	0x07
	.zero		1


	//   ....[115]....
        /*0810*/ 	.word	0x00001190
        /*0814*/ 	.word	0x000000ff
        /*0818*/ 	.word	0x000003a0
        /*081c*/ 	.short	0x0100
        /*081e*/ 	.byte	0x07
	.zero		1


	//   ....[116]....
        /*0820*/ 	.word	0x000011a0
        /*0824*/ 	.word	0x000000ff
        /*0828*/ 	.word	0x00000398
        /*082c*/ 	.short	0x0100
        /*082e*/ 	.byte	0x07
	.zero		1


	//   ....[117]....
        /*0830*/ 	.word	0x000011b0
        /*0834*/ 	.word	0x000000ff
        /*0838*/ 	.word	0x000003a8
        /*083c*/ 	.short	0x0100
        /*083e*/ 	.byte	0x07
	.zero		1


	//   ....[118]....
        /*0840*/ 	.word	0x00001e20
        /*0844*/ 	.word	0x000000ff
        /*0848*/ 	.word	0x000001b0
        /*084c*/ 	.short	0x010a
        /*084e*/ 	.byte	0x04
	.zero		1


	//   ....[119]....
        /*0850*/ 	.word	0x00002100
        /*0854*/ 	.word	0x000000ff
        /*0858*/ 	.word	0x000001b0
        /*085c*/ 	.short	0x010a
        /*085e*/ 	.byte	0x1d
	.zero		1


	//   ....[120]....
        /*0860*/ 	.word	0x000022c0
        /*0864*/ 	.word	0x000000ff
        /*0868*/ 	.word	0x000001b0
        /*086c*/ 	.short	0x010a
        /*086e*/ 	.byte	0x11
	.zero		1


	//   ....[121]....
        /*0870*/ 	.word	0x00002500
        /*0874*/ 	.word	0x000000ff
        /*0878*/ 	.word	0x00000378
        /*087c*/ 	.short	0x0101
        /*087e*/ 	.byte	0x25
	.zero		1


	//   ....[122]....
        /*0880*/ 	.word	0x00002520
        /*0884*/ 	.word	0x000000ff
        /*0888*/ 	.word	0x000001b0
        /*088c*/ 	.short	0x010a
        /*088e*/ 	.byte	0x04
	.zero		1


	//   ....[123]....
        /*0890*/ 	.word	0x00002650
        /*0894*/ 	.word	0x000000ff
        /*0898*/ 	.word	0x000001b0
        /*089c*/ 	.short	0x010a
        /*089e*/ 	.byte	0x21
	.zero		1


	//   ....[124]....
        /*08a0*/ 	.word	0x00002810
        /*08a4*/ 	.word	0x000000ff
        /*08a8*/ 	.word	0x000001b0
        /*08ac*/ 	.short	0x010a
        /*08ae*/ 	.byte	0x09
	.zero		1


	//   ....[125]....
        /*08b0*/ 	.word	0x00002a60
        /*08b4*/ 	.word	0x000000ff
        /*08b8*/ 	.word	0x00000380
        /*08bc*/ 	.short	0x010a
        /*08be*/ 	.byte	0x25
	.zero		1


	//   ....[126]....
        /*08c0*/ 	.word	0x00002b20
        /*08c4*/ 	.word	0x000000ff
        /*08c8*/ 	.word	0x00000000
        /*08cc*/ 	.short	0x0101
        /*08ce*/ 	.byte	0x04
	.zero		1


	//   ....[127]....
        /*08d0*/ 	.word	0x00003000
        /*08d4*/ 	.word	0x000000ff
        /*08d8*/ 	.word	0x00000000
        /*08dc*/ 	.short	0x010a
        /*08de*/ 	.byte	0x04
	.zero		1


	//   ....[128]....
        /*08e0*/ 	.word	0x00003090
        /*08e4*/ 	.word	0x000000ff
        /*08e8*/ 	.word	0x00000000
        /*08ec*/ 	.short	0x010a
        /*08ee*/ 	.byte	0x04
	.zero		1


	//   ....[129]....
        /*08f0*/ 	.word	0x00003120
        /*08f4*/ 	.word	0x000000ff
        /*08f8*/ 	.word	0x00000000
        /*08fc*/ 	.short	0x010a
        /*08fe*/ 	.byte	0x04
	.zero		1


	//   ....[130]....
        /*0900*/ 	.word	0x000031b0
        /*0904*/ 	.word	0x000000ff
        /*0908*/ 	.word	0x00000000
        /*090c*/ 	.short	0x010a
        /*090e*/ 	.byte	0x04
	.zero		1


	//   ....[131]....
        /*0910*/ 	.word	0x00003240
        /*0914*/ 	.word	0x000000ff
        /*0918*/ 	.word	0x00000000
        /*091c*/ 	.short	0x010a
        /*091e*/ 	.byte	0x04
	.zero		1


	//   ....[132]....
        /*0920*/ 	.word	0x000032d0
        /*0924*/ 	.word	0x000000ff
        /*0928*/ 	.word	0x00000000
        /*092c*/ 	.short	0x010a
        /*092e*/ 	.byte	0x04
	.zero		1


	//   ....[133]....
        /*0930*/ 	.word	0x00003360
        /*0934*/ 	.word	0x000000ff
        /*0938*/ 	.word	0x00000000
        /*093c*/ 	.short	0x010a
        /*093e*/ 	.byte	0x04
	.zero		1


	//   ....[134]....
        /*0940*/ 	.word	0x000033f0
        /*0944*/ 	.word	0x000000ff
        /*0948*/ 	.word	0x00000000
        /*094c*/ 	.short	0x010a
        /*094e*/ 	.byte	0x04
	.zero		1


	//   ....[135]....
        /*0950*/ 	.word	0x00003480
        /*0954*/ 	.word	0x000000ff
        /*0958*/ 	.word	0x00000000
        /*095c*/ 	.short	0x010a
        /*095e*/ 	.byte	0x04
	.zero		1


	//   ....[136]....
        /*0960*/ 	.word	0x00003510
        /*0964*/ 	.word	0x000000ff
        /*0968*/ 	.word	0x00000000
        /*096c*/ 	.short	0x010a
        /*096e*/ 	.byte	0x04
	.zero		1


	//   ....[137]....
        /*0970*/ 	.word	0x000035a0
        /*0974*/ 	.word	0x000000ff
        /*0978*/ 	.word	0x00000000
        /*097c*/ 	.short	0x010a
        /*097e*/ 	.byte	0x04
	.zero		1


	//   ....[138]....
        /*0980*/ 	.word	0x00003630
        /*0984*/ 	.word	0x000000ff
        /*0988*/ 	.word	0x00000000
        /*098c*/ 	.short	0x010a
        /*098e*/ 	.byte	0x04
	.zero		1


	//   ....[139]....
        /*0990*/ 	.word	0x000036c0
        /*0994*/ 	.word	0x000000ff
        /*0998*/ 	.word	0x00000000
        /*099c*/ 	.short	0x010a
        /*099e*/ 	.byte	0x04
	.zero		1


	//   ....[140]....
        /*09a0*/ 	.word	0x00003750
        /*09a4*/ 	.word	0x000000ff
        /*09a8*/ 	.word	0x00000000
        /*09ac*/ 	.short	0x010a
        /*09ae*/ 	.byte	0x04
	.zero		1


	//   ....[141]....
        /*09b0*/ 	.word	0x000037e0
        /*09b4*/ 	.word	0x000000ff
        /*09b8*/ 	.word	0x00000000
        /*09bc*/ 	.short	0x010a
        /*09be*/ 	.byte	0x04
	.zero		1


	//   ....[142]....
        /*09c0*/ 	.word	0x00003870
        /*09c4*/ 	.word	0x000000ff
        /*09c8*/ 	.word	0x00000000
        /*09cc*/ 	.short	0x010a
        /*09ce*/ 	.byte	0x04
	.zero		1


	//   ....[143]....
        /*09d0*/ 	.word	0x00003900
        /*09d4*/ 	.word	0x000000ff
        /*09d8*/ 	.word	0x00000000
        /*09dc*/ 	.short	0x010a
        /*09de*/ 	.byte	0x04
	.zero		1


	//   ....[144]....
        /*09e0*/ 	.word	0x00003990
        /*09e4*/ 	.word	0x000000ff
        /*09e8*/ 	.word	0x00000000
        /*09ec*/ 	.short	0x010a
        /*09ee*/ 	.byte	0x04
	.zero		1


	//   ....[145]....
        /*09f0*/ 	.word	0x00003a20
        /*09f4*/ 	.word	0x000000ff
        /*09f8*/ 	.word	0x00000000
        /*09fc*/ 	.short	0x010a
        /*09fe*/ 	.byte	0x04
	.zero		1


	//   ....[146]....
        /*0a00*/ 	.word	0x00003ab0
        /*0a04*/ 	.word	0x000000ff
        /*0a08*/ 	.word	0x00000000
        /*0a0c*/ 	.short	0x010a
        /*0a0e*/ 	.byte	0x04
	.zero		1


	//   ....[147]....
        /*0a10*/ 	.word	0x00003b40
        /*0a14*/ 	.word	0x000000ff
        /*0a18*/ 	.word	0x00000000
        /*0a1c*/ 	.short	0x010a
        /*0a1e*/ 	.byte	0x04
	.zero		1


	//   ....[148]....
        /*0a20*/ 	.word	0x00003bd0
        /*0a24*/ 	.word	0x000000ff
        /*0a28*/ 	.word	0x00000000
        /*0a2c*/ 	.short	0x010a
        /*0a2e*/ 	.byte	0x04
	.zero		1


	//   ....[149]....
        /*0a30*/ 	.word	0x00003c60
        /*0a34*/ 	.word	0x000000ff
        /*0a38*/ 	.word	0x00000000
        /*0a3c*/ 	.short	0x010a
        /*0a3e*/ 	.byte	0x04
	.zero		1


	//   ....[150]....
        /*0a40*/ 	.word	0x00003cf0
        /*0a44*/ 	.word	0x000000ff
        /*0a48*/ 	.word	0x00000000
        /*0a4c*/ 	.short	0x010a
        /*0a4e*/ 	.byte	0x04
	.zero		1


	//   ....[151]....
        /*0a50*/ 	.word	0x00003d80
        /*0a54*/ 	.word	0x000000ff
        /*0a58*/ 	.word	0x00000000
        /*0a5c*/ 	.short	0x010a
        /*0a5e*/ 	.byte	0x04
	.zero		1


	//   ....[152]....
        /*0a60*/ 	.word	0x00003e10
        /*0a64*/ 	.word	0x000000ff
        /*0a68*/ 	.word	0x00000000
        /*0a6c*/ 	.short	0x010a
        /*0a6e*/ 	.byte	0x04
	.zero		1


	//   ....[153]....
        /*0a70*/ 	.word	0x00003ea0
        /*0a74*/ 	.word	0x000000ff
        /*0a78*/ 	.word	0x00000000
        /*0a7c*/ 	.short	0x010a
        /*0a7e*/ 	.byte	0x04
	.zero		1


	//   ....[154]....
        /*0a80*/ 	.word	0x00003f30
        /*0a84*/ 	.word	0x000000ff
        /*0a88*/ 	.word	0x00000000
        /*0a8c*/ 	.short	0x010a
        /*0a8e*/ 	.byte	0x04
	.zero		1


	//   ....[155]....
        /*0a90*/ 	.word	0x00003fc0
        /*0a94*/ 	.word	0x000000ff
        /*0a98*/ 	.word	0x00000000
        /*0a9c*/ 	.short	0x010a
        /*0a9e*/ 	.byte	0x04
	.zero		1


	//   ....[156]....
        /*0aa0*/ 	.word	0x00004050
        /*0aa4*/ 	.word	0x000000ff
        /*0aa8*/ 	.word	0x00000000
        /*0aac*/ 	.short	0x010a
        /*0aae*/ 	.byte	0x04
	.zero		1


	//   ....[157]....
        /*0ab0*/ 	.word	0x000040e0
        /*0ab4*/ 	.word	0x000000ff
        /*0ab8*/ 	.word	0x00000000
        /*0abc*/ 	.short	0x010a
        /*0abe*/ 	.byte	0x04
	.zero		1


	//   ....[158]....
        /*0ac0*/ 	.word	0x00004170
        /*0ac4*/ 	.word	0x000000ff
        /*0ac8*/ 	.word	0x00000000
        /*0acc*/ 	.short	0x010a
        /*0ace*/ 	.byte	0x04
	.zero		1


	//   ....[159]....
        /*0ad0*/ 	.word	0x00004200
        /*0ad4*/ 	.word	0x000000ff
        /*0ad8*/ 	.word	0x00000000
        /*0adc*/ 	.short	0x010a
        /*0ade*/ 	.byte	0x04
	.zero		1


	//   ....[160]....
        /*0ae0*/ 	.word	0x00004290
        /*0ae4*/ 	.word	0x000000ff
        /*0ae8*/ 	.word	0x00000000
        /*0aec*/ 	.short	0x010a
        /*0aee*/ 	.byte	0x04
	.zero		1


	//   ....[161]....
        /*0af0*/ 	.word	0x00004320
        /*0af4*/ 	.word	0x000000ff
        /*0af8*/ 	.word	0x00000000
        /*0afc*/ 	.short	0x010a
        /*0afe*/ 	.byte	0x04
	.zero		1


	//   ....[162]....
        /*0b00*/ 	.word	0x000043b0
        /*0b04*/ 	.word	0x000000ff
        /*0b08*/ 	.word	0x00000000
        /*0b0c*/ 	.short	0x010a
        /*0b0e*/ 	.byte	0x04
	.zero		1


	//   ....[163]....
        /*0b10*/ 	.word	0x00004440
        /*0b14*/ 	.word	0x000000ff
        /*0b18*/ 	.word	0x00000000
        /*0b1c*/ 	.short	0x010a
        /*0b1e*/ 	.byte	0x04
	.zero		1


	//   ....[164]....
        /*0b20*/ 	.word	0x000044d0
        /*0b24*/ 	.word	0x000000ff
        /*0b28*/ 	.word	0x00000000
        /*0b2c*/ 	.short	0x010a
        /*0b2e*/ 	.byte	0x04
	.zero		1


	//   ....[165]....
        /*0b30*/ 	.word	0x00004560
        /*0b34*/ 	.word	0x000000ff
        /*0b38*/ 	.word	0x00000000
        /*0b3c*/ 	.short	0x010a
        /*0b3e*/ 	.byte	0x04
	.zero		1


	//   ....[166]....
        /*0b40*/ 	.word	0x000045f0
        /*0b44*/ 	.word	0x000000ff
        /*0b48*/ 	.word	0x00000000
        /*0b4c*/ 	.short	0x010a
        /*0b4e*/ 	.byte	0x04
	.zero		1


	//   ....[167]....
        /*0b50*/ 	.word	0x00004680
        /*0b54*/ 	.word	0x000000ff
        /*0b58*/ 	.word	0x00000000
        /*0b5c*/ 	.short	0x010a
        /*0b5e*/ 	.byte	0x04
	.zero		1


	//   ....[168]....
        /*0b60*/ 	.word	0x00004710
        /*0b64*/ 	.word	0x000000ff
        /*0b68*/ 	.word	0x00000000
        /*0b6c*/ 	.short	0x010a
        /*0b6e*/ 	.byte	0x04
	.zero		1


	//   ....[169]....
        /*0b70*/ 	.word	0x000047a0
        /*0b74*/ 	.word	0x000000ff
        /*0b78*/ 	.word	0x00000000
        /*0b7c*/ 	.short	0x010a
        /*0b7e*/ 	.byte	0x04
	.zero		1


	//   ....[170]....
        /*0b80*/ 	.word	0x00004830
        /*0b84*/ 	.word	0x000000ff
        /*0b88*/ 	.word	0x00000000
        /*0b8c*/ 	.short	0x010a
        /*0b8e*/ 	.byte	0x04
	.zero		1


	//   ....[171]....
        /*0b90*/ 	.word	0x000048c0
        /*0b94*/ 	.word	0x000000ff
        /*0b98*/ 	.word	0x00000000
        /*0b9c*/ 	.short	0x010a
        /*0b9e*/ 	.byte	0x04
	.zero		1


	//   ....[172]....
        /*0ba0*/ 	.word	0x00004950
        /*0ba4*/ 	.word	0x000000ff
        /*0ba8*/ 	.word	0x00000000
        /*0bac*/ 	.short	0x010a
        /*0bae*/ 	.byte	0x04
	.zero		1


	//   ....[173]....
        /*0bb0*/ 	.word	0x000049e0
        /*0bb4*/ 	.word	0x000000ff
        /*0bb8*/ 	.word	0x00000000
        /*0bbc*/ 	.short	0x010a
        /*0bbe*/ 	.byte	0x04
	.zero		1


	//   ....[174]....
        /*0bc0*/ 	.word	0x00004a70
        /*0bc4*/ 	.word	0x000000ff
        /*0bc8*/ 	.word	0x00000000
        /*0bcc*/ 	.short	0x010a
        /*0bce*/ 	.byte	0x04
	.zero		1


	//   ....[175]....
        /*0bd0*/ 	.word	0x00004b00
        /*0bd4*/ 	.word	0x000000ff
        /*0bd8*/ 	.word	0x00000000
        /*0bdc*/ 	.short	0x010a
        /*0bde*/ 	.byte	0x04
	.zero		1


	//   ....[176]....
        /*0be0*/ 	.word	0x00004b90
        /*0be4*/ 	.word	0x000000ff
        /*0be8*/ 	.word	0x00000000
        /*0bec*/ 	.short	0x010a
        /*0bee*/ 	.byte	0x04
	.zero		1


	//   ....[177]....
        /*0bf0*/ 	.word	0x00004c20
        /*0bf4*/ 	.word	0x000000ff
        /*0bf8*/ 	.word	0x00000000
        /*0bfc*/ 	.short	0x010a
        /*0bfe*/ 	.byte	0x04
	.zero		1


	//   ....[178]....
        /*0c00*/ 	.word	0x00004cb0
        /*0c04*/ 	.word	0x000000ff
        /*0c08*/ 	.word	0x00000000
        /*0c0c*/ 	.short	0x010a
        /*0c0e*/ 	.byte	0x04
	.zero		1


	//   ....[179]....
        /*0c10*/ 	.word	0x00004d40
        /*0c14*/ 	.word	0x000000ff
        /*0c18*/ 	.word	0x00000000
        /*0c1c*/ 	.short	0x010a
        /*0c1e*/ 	.byte	0x04
	.zero		1


	//   ....[180]....
        /*0c20*/ 	.word	0x00004de0
        /*0c24*/ 	.word	0x00000000
        /*0c28*/ 	.word	0x00000000
        /*0c2c*/ 	.short	0x010a
        /*0c2e*/ 	.byte	0xff
	.zero		1


	//   ....[181]....
        /*0c30*/ 	.word	0x00004f10
        /*0c34*/ 	.word	0x000000ff
        /*0c38*/ 	.word	0x00000388
        /*0c3c*/ 	.short	0x010a
        /*0c3e*/ 	.byte	0x28
	.zero		1


	//   ....[182]....
        /*0c40*/ 	.word	0x00004fb0
        /*0c44*/ 	.word	0x000000ff
        /*0c48*/ 	.word	0x00000380
        /*0c4c*/ 	.short	0x010a
        /*0c4e*/ 	.byte	0x28
	.zero		1


	//   ....[183]....
        /*0c50*/ 	.word	0x00005050
        /*0c54*/ 	.word	0x000000ff
        /*0c58*/ 	.word	0x00000000
        /*0c5c*/ 	.short	0x0101
        /*0c5e*/ 	.byte	0x06
	.zero		1


	//   ....[184]....
        /*0c60*/ 	.word	0x00005090
        /*0c64*/ 	.word	0x000000ff
        /*0c68*/ 	.word	0x00000388
        /*0c6c*/ 	.short	0x0106
        /*0c6e*/ 	.byte	0x28
	.zero		1


	//   ....[185]....
        /*0c70*/ 	.word	0x000050d0
        /*0c74*/ 	.word	0x00000000
        /*0c78*/ 	.word	0x00000388
        /*0c7c*/ 	.short	0x010a
        /*0c7e*/ 	.byte	0xff
	.zero		1


	//   ....[186]....
        /*0c80*/ 	.word	0x000055c0
        /*0c84*/ 	.word	0x000000ff
        /*0c88*/ 	.word	0x00000380
        /*0c8c*/ 	.short	0x010a
        /*0c8e*/ 	.byte	0x07
	.zero		1


	//   ....[187]....
        /*0c90*/ 	.word	0x00005670
        /*0c94*/ 	.word	0x000000ff
        /*0c98*/ 	.word	0x00000000
        /*0c9c*/ 	.short	0x0101
        /*0c9e*/ 	.byte	0x05
	.zero		1


	//   ....[188]....
        /*0ca0*/ 	.word	0x00005680
        /*0ca4*/ 	.word	0x000000ff
        /*0ca8*/ 	.word	0x000003a0
        /*0cac*/ 	.short	0x010a
        /*0cae*/ 	.byte	0x09
	.zero		1


	//   ....[189]....
        /*0cb0*/ 	.word	0x00005710
        /*0cb4*/ 	.word	0x000000ff
        /*0cb8*/ 	.word	0x00000000
        /*0cbc*/ 	.short	0x010a
        /*0cbe*/ 	.byte	0x04
	.zero		1


	//   ....[190]....
        /*0cc0*/ 	.word	0x000057b0
        /*0cc4*/ 	.word	0x000000ff
        /*0cc8*/ 	.word	0x00000000
        /*0ccc*/ 	.short	0x010a
        /*0cce*/ 	.byte	0x08
	.zero		1


	//   ....[191]....
        /*0cd0*/ 	.word	0x000058e0
        /*0cd4*/ 	.word	0x000000ff
        /*0cd8*/ 	.word	0x00000000
        /*0cdc*/ 	.short	0x010a
        /*0cde*/ 	.byte	0x04
	.zero		1


	//   ....[192]....
        /*0ce0*/ 	.word	0x00005ab0
        /*0ce4*/ 	.word	0x000000ff
        /*0ce8*/ 	.word	0x00000000
        /*0cec*/ 	.short	0x010a
        /*0cee*/ 	.byte	0x05
	.zero		1


	//   ....[193]....
        /*0cf0*/ 	.word	0x00005b40
        /*0cf4*/ 	.word	0x000000ff
        /*0cf8*/ 	.word	0x00000000
        /*0cfc*/ 	.short	0x010a
        /*0cfe*/ 	.byte	0x06
	.zero		1


	//   ....[194]....
        /*0d00*/ 	.word	0x00006050
        /*0d04*/ 	.word	0x000000ff
        /*0d08*/ 	.word	0x00000380
        /*0d0c*/ 	.short	0x010a
        /*0d0e*/ 	.byte	0x0e
	.zero		1


	//   ....[195]....
        /*0d10*/ 	.word	0x00006150
        /*0d14*/ 	.word	0x000000ff
        /*0d18*/ 	.word	0x00000000
        /*0d1c*/ 	.short	0x0101
        /*0d1e*/ 	.byte	0x10
	.zero		1


	//   ....[196]....
        /*0d20*/ 	.word	0x00006480
        /*0d24*/ 	.word	0x000000ff
        /*0d28*/ 	.word	0x00000378
        /*0d2c*/ 	.short	0x010a
        /*0d2e*/ 	.byte	0x0e
	.zero		1


	//   ....[197]....
        /*0d30*/ 	.word	0x00006610
        /*0d34*/ 	.word	0x000000ff
        /*0d38*/ 	.word	0x00000368
        /*0d3c*/ 	.short	0x010a
        /*0d3e*/ 	.byte	0x0e
	.zero		1


	//   ....[198]....
        /*0d40*/ 	.word	0x00006b80
        /*0d44*/ 	.word	0x000000ff
        /*0d48*/ 	.word	0x00000360
        /*0d4c*/ 	.short	0x010b
        /*0d4e*/ 	.byte	0x0e
	.zero		1


	//   ....[199]....
        /*0d50*/ 	.word	0x00006bb0
        /*0d54*/ 	.word	0x000000ff
        /*0d58*/ 	.word	0x00000000
        /*0d5c*/ 	.short	0x0101
        /*0d5e*/ 	.byte	0x28
	.zero		1


	//   ....[200]....
        /*0d60*/ 	.word	0x00006c40
        /*0d64*/ 	.word	0x00000000
        /*0d68*/ 	.word	0x00000368
        /*0d6c*/ 	.short	0x010a
        /*0d6e*/ 	.byte	0xff
	.zero		1


	//   ....[201]....
        /*0d70*/ 	.word	0x00006fe0
        /*0d74*/ 	.word	0x000000ff
        /*0d78*/ 	.word	0x00000380
        /*0d7c*/ 	.short	0x010a
        /*0d7e*/ 	.byte	0x2b
	.zero		1


	//   ....[202]....
        /*0d80*/ 	.word	0x00007140
        /*0d84*/ 	.word	0x000000ff
        /*0d88*/ 	.word	0x00000000
        /*0d8c*/ 	.short	0x0101
        /*0d8e*/ 	.byte	0x04
	.zero		1


	//   ....[203]....
        /*0d90*/ 	.word	0x00007c30
        /*0d94*/ 	.word	0x000000ff
        /*0d98*/ 	.word	0x00000360
        /*0d9c*/ 	.short	0x010a
        /*0d9e*/ 	.byte	0x2b
	.zero		1


	//   ....[204]....
        /*0da0*/ 	.word	0x00007c40
        /*0da4*/ 	.word	0x0000005c
        /*0da8*/ 	.word	0x00000390
        /*0dac*/ 	.short	0x010a
        /*0dae*/ 	.byte	0xff
	.zero		1


	//   ....[205]....
        /*0db0*/ 	.word	0x00007d90
        /*0db4*/ 	.word	0x000000ff
        /*0db8*/ 	.word	0x00000360
        /*0dbc*/ 	.short	0x010a
        /*0dbe*/ 	.byte	0x2b
	.zero		1


	//   ....[206]....
        /*0dc0*/ 	.word	0x00007e70
        /*0dc4*/ 	.word	0x000000ff
        /*0dc8*/ 	.word	0x00000000
        /*0dcc*/ 	.short	0x0101
        /*0dce*/ 	.byte	0x04
	.zero		1


	//   ....[207]....
        /*0dd0*/ 	.word	0x00007ed0
        /*0dd4*/ 	.word	0x0000005c
        /*0dd8*/ 	.word	0x00000390
        /*0ddc*/ 	.short	0x010a
        /*0dde*/ 	.byte	0xff
	.zero		1


	//   ....[208]....
        /*0de0*/ 	.word	0x000082a0
        /*0de4*/ 	.word	0x000000ff
        /*0de8*/ 	.word	0x00000000
        /*0dec*/ 	.short	0x0101
        /*0dee*/ 	.byte	0x05
	.zero		1


	//   ....[209]....
        /*0df0*/ 	.word	0x00008d20
        /*0df4*/ 	.word	0x00000003
        /*0df8*/ 	.word	0x000001b0
        /*0dfc*/ 	.short	0x010a
        /*0dfe*/ 	.byte	0xff
	.zero		1


	//   ....[210]....
        /*0e00*/ 	.word	0x00008d80
        /*0e04*/ 	.word	0x00000003
        /*0e08*/ 	.word	0x000001b0
        /*0e0c*/ 	.short	0x010a
        /*0e0e*/ 	.byte	0xff
	.zero		1


	//   ....[211]....
        /*0e10*/ 	.word	0x00008de0
        /*0e14*/ 	.word	0x00000002
        /*0e18*/ 	.word	0x00000380
        /*0e1c*/ 	.short	0x010a
        /*0e1e*/ 	.byte	0xff
	.zero		1


	//   ....[212]....
        /*0e20*/ 	.word	0x00008e40
        /*0e24*/ 	.word	0x00000000
        /*0e28*/ 	.word	0x00000000
        /*0e2c*/ 	.short	0x010a
        /*0e2e*/ 	.byte	0xff
	.zero		1


	//   ....[213]....
        /*0e30*/ 	.word	0x00008ea0
        /*0e34*/ 	.word	0x00000000
        /*0e38*/ 	.word	0x00000000
        /*0e3c*/ 	.short	0x010a
        /*0e3e*/ 	.byte	0xff
	.zero		1


	//   ....[214]....
        /*0e40*/ 	.word	0x00008f00
        /*0e44*/ 	.word	0x00000000
        /*0e48*/ 	.word	0x00000000
        /*0e4c*/ 	.short	0x010a
        /*0e4e*/ 	.byte	0xff
	.zero		1


	//   ....[215]....
        /*0e50*/ 	.word	0x00008f60
        /*0e54*/ 	.word	0x00000000
        /*0e58*/ 	.word	0x00000000
        /*0e5c*/ 	.short	0x010a
        /*0e5e*/ 	.byte	0xff
	.zero		1


	//   ....[216]....
        /*0e60*/ 	.word	0x00008fc0
        /*0e64*/ 	.word	0x00000000
        /*0e68*/ 	.word	0x00000000
        /*0e6c*/ 	.short	0x010a
        /*0e6e*/ 	.byte	0xff
	.zero		1


	//   ....[217]....
        /*0e70*/ 	.word	0x00009020
        /*0e74*/ 	.word	0x00000000
        /*0e78*/ 	.word	0x00000000
        /*0e7c*/ 	.short	0x010a
        /*0e7e*/ 	.byte	0xff
	.zero		1


	//   ....[218]....
        /*0e80*/ 	.word	0x00009080
        /*0e84*/ 	.word	0x00000000
        /*0e88*/ 	.word	0x00000000
        /*0e8c*/ 	.short	0x010a
        /*0e8e*/ 	.byte	0xff
	.zero		1


	//   ....[219]....
        /*0e90*/ 	.word	0x000090e0
        /*0e94*/ 	.word	0x00000000
        /*0e98*/ 	.word	0x00000000
        /*0e9c*/ 	.short	0x010a
        /*0e9e*/ 	.byte	0xff
	.zero		1


	//   ....[220]....
        /*0ea0*/ 	.word	0x00009140
        /*0ea4*/ 	.word	0x00000000
        /*0ea8*/ 	.word	0x00000000
        /*0eac*/ 	.short	0x010a
        /*0eae*/ 	.byte	0xff
	.zero		1


	//   ....[221]....
        /*0eb0*/ 	.word	0x000091a0
        /*0eb4*/ 	.word	0x00000000
        /*0eb8*/ 	.word	0x00000000
        /*0ebc*/ 	.short	0x010a
        /*0ebe*/ 	.byte	0xff
	.zero		1


	//   ....[222]....
        /*0ec0*/ 	.word	0x00009200
        /*0ec4*/ 	.word	0x00000000
        /*0ec8*/ 	.word	0x00000000
        /*0ecc*/ 	.short	0x010a
        /*0ece*/ 	.byte	0xff
	.zero		1


	//   ....[223]....
        /*0ed0*/ 	.word	0x00009260
        /*0ed4*/ 	.word	0x00000000
        /*0ed8*/ 	.word	0x00000000
        /*0edc*/ 	.short	0x010a
        /*0ede*/ 	.byte	0xff
	.zero		1


	//   ....[224]....
        /*0ee0*/ 	.word	0x000092c0
        /*0ee4*/ 	.word	0x00000000
        /*0ee8*/ 	.word	0x00000000
        /*0eec*/ 	.short	0x010a
        /*0eee*/ 	.byte	0xff
	.zero		1


	//   ....[225]....
        /*0ef0*/ 	.word	0x00009320
        /*0ef4*/ 	.word	0x00000000
        /*0ef8*/ 	.word	0x00000000
        /*0efc*/ 	.short	0x010a
        /*0efe*/ 	.byte	0xff
	.zero		1


	//   ....[226]....
        /*0f00*/ 	.word	0x00009380
        /*0f04*/ 	.word	0x00000000
        /*0f08*/ 	.word	0x00000000
        /*0f0c*/ 	.short	0x010a
        /*0f0e*/ 	.byte	0xff
	.zero		1


	//   ....[227]....
        /*0f10*/ 	.word	0x000093e0
        /*0f14*/ 	.word	0x00000000
        /*0f18*/ 	.word	0x00000000
        /*0f1c*/ 	.short	0x010a
        /*0f1e*/ 	.byte	0xff
	.zero		1


	//   ....[228]....
        /*0f20*/ 	.word	0x00009440
        /*0f24*/ 	.word	0x00000000
        /*0f28*/ 	.word	0x00000000
        /*0f2c*/ 	.short	0x010a
        /*0f2e*/ 	.byte	0xff
	.zero		1


	//   ....[229]....
        /*0f30*/ 	.word	0x000094a0
        /*0f34*/ 	.word	0x00000000
        /*0f38*/ 	.word	0x00000000
        /*0f3c*/ 	.short	0x010a
        /*0f3e*/ 	.byte	0xff
	.zero		1


	//   ....[230]....
        /*0f40*/ 	.word	0x00009500
        /*0f44*/ 	.word	0x00000000
        /*0f48*/ 	.word	0x00000000
        /*0f4c*/ 	.short	0x010a
        /*0f4e*/ 	.byte	0xff
	.zero		1


	//   ....[231]....
        /*0f50*/ 	.word	0x00009560
        /*0f54*/ 	.word	0x00000000
        /*0f58*/ 	.word	0x00000000
        /*0f5c*/ 	.short	0x010a
        /*0f5e*/ 	.byte	0xff
	.zero		1


	//   ....[232]....
        /*0f60*/ 	.word	0x000095c0
        /*0f64*/ 	.word	0x00000000
        /*0f68*/ 	.word	0x00000000
        /*0f6c*/ 	.short	0x010a
        /*0f6e*/ 	.byte	0xff
	.zero		1


	//   ....[233]....
        /*0f70*/ 	.word	0x00009620
        /*0f74*/ 	.word	0x00000000
        /*0f78*/ 	.word	0x00000000
        /*0f7c*/ 	.short	0x010a
        /*0f7e*/ 	.byte	0xff
	.zero		1


	//   ....[234]....
        /*0f80*/ 	.word	0x00009680
        /*0f84*/ 	.word	0x00000000
        /*0f88*/ 	.word	0x00000000
        /*0f8c*/ 	.short	0x010a
        /*0f8e*/ 	.byte	0xff
	.zero		1


	//   ....[235]....
        /*0f90*/ 	.word	0x000096e0
        /*0f94*/ 	.word	0x00000000
        /*0f98*/ 	.word	0x00000000
        /*0f9c*/ 	.short	0x010a
        /*0f9e*/ 	.byte	0xff
	.zero		1


	//   ....[236]....
        /*0fa0*/ 	.word	0x00009740
        /*0fa4*/ 	.word	0x00000000
        /*0fa8*/ 	.word	0x00000000
        /*0fac*/ 	.short	0x010a
        /*0fae*/ 	.byte	0xff
	.zero		1


	//   ....[237]....
        /*0fb0*/ 	.word	0x000097a0
        /*0fb4*/ 	.word	0x00000000
        /*0fb8*/ 	.word	0x00000000
        /*0fbc*/ 	.short	0x010a
        /*0fbe*/ 	.byte	0xff
	.zero		1


	//   ....[238]....
        /*0fc0*/ 	.word	0x00009800
        /*0fc4*/ 	.word	0x00000000
        /*0fc8*/ 	.word	0x00000000
        /*0fcc*/ 	.short	0x010a
        /*0fce*/ 	.byte	0xff
	.zero		1


	//   ....[239]....
        /*0fd0*/ 	.word	0x00009860
        /*0fd4*/ 	.word	0x00000000
        /*0fd8*/ 	.word	0x00000000
        /*0fdc*/ 	.short	0x010a
        /*0fde*/ 	.byte	0xff
	.zero		1


	//   ....[240]....
        /*0fe0*/ 	.word	0x000098c0
        /*0fe4*/ 	.word	0x00000000
        /*0fe8*/ 	.word	0x00000000
        /*0fec*/ 	.short	0x010a
        /*0fee*/ 	.byte	0xff
	.zero		1


	//   ....[241]....
        /*0ff0*/ 	.word	0x00009920
        /*0ff4*/ 	.word	0x00000000
        /*0ff8*/ 	.word	0x00000000
        /*0ffc*/ 	.short	0x010a
        /*0ffe*/ 	.byte	0xff
	.zero		1


	//   ....[242]....
        /*1000*/ 	.word	0x00009980
        /*1004*/ 	.word	0x00000000
        /*1008*/ 	.word	0x00000000
        /*100c*/ 	.short	0x010a
        /*100e*/ 	.byte	0xff
	.zero		1


	//   ....[243]....
        /*1010*/ 	.word	0x000099e0
        /*1014*/ 	.word	0x00000000
        /*1018*/ 	.word	0x00000000
        /*101c*/ 	.short	0x010a
        /*101e*/ 	.byte	0xff
	.zero		1


	//   ....[244]....
        /*1020*/ 	.word	0x00009a40
        /*1024*/ 	.word	0x00000000
        /*1028*/ 	.word	0x00000000
        /*102c*/ 	.short	0x010a
        /*102e*/ 	.byte	0xff
	.zero		1


	//   ....[245]....
        /*1030*/ 	.word	0x00009aa0
        /*1034*/ 	.word	0x00000000
        /*1038*/ 	.word	0x00000000
        /*103c*/ 	.short	0x010a
        /*103e*/ 	.byte	0xff
	.zero		1


	//   ....[246]....
        /*1040*/ 	.word	0x00009b00
        /*1044*/ 	.word	0x00000000
        /*1048*/ 	.word	0x00000000
        /*104c*/ 	.short	0x010a
        /*104e*/ 	.byte	0xff
	.zero		1


	//   ....[247]....
        /*1050*/ 	.word	0x00009b60
        /*1054*/ 	.word	0x00000000
        /*1058*/ 	.word	0x00000000
        /*105c*/ 	.short	0x010a
        /*105e*/ 	.byte	0xff
	.zero		1


	//   ....[248]....
        /*1060*/ 	.word	0x00009bc0
        /*1064*/ 	.word	0x00000000
        /*1068*/ 	.word	0x00000000
        /*106c*/ 	.short	0x010a
        /*106e*/ 	.byte	0xff
	.zero		1


	//   ....[249]....
        /*1070*/ 	.word	0x00009c20
        /*1074*/ 	.word	0x00000000
        /*1078*/ 	.word	0x00000000
        /*107c*/ 	.short	0x010a
        /*107e*/ 	.byte	0xff
	.zero		1


	//   ....[250]....
        /*1080*/ 	.word	0x00009c80
        /*1084*/ 	.word	0x00000000
        /*1088*/ 	.word	0x00000000
        /*108c*/ 	.short	0x010a
        /*108e*/ 	.byte	0xff
	.zero		1


	//   ....[251]....
        /*1090*/ 	.word	0x00009ce0
        /*1094*/ 	.word	0x00000000
        /*1098*/ 	.word	0x00000000
        /*109c*/ 	.short	0x010a
        /*109e*/ 	.byte	0xff
	.zero		1


	//   ....[252]....
        /*10a0*/ 	.word	0x00009d40
        /*10a4*/ 	.word	0x00000000
        /*10a8*/ 	.word	0x00000000
        /*10ac*/ 	.short	0x010a
        /*10ae*/ 	.byte	0xff
	.zero		1


	//   ....[253]....
        /*10b0*/ 	.word	0x00009da0
        /*10b4*/ 	.word	0x00000000
        /*10b8*/ 	.word	0x00000000
        /*10bc*/ 	.short	0x010a
        /*10be*/ 	.byte	0xff
	.zero		1


	//   ....[254]....
        /*10c0*/ 	.word	0x00009e00
        /*10c4*/ 	.word	0x00000000
        /*10c8*/ 	.word	0x00000000
        /*10cc*/ 	.short	0x010a
        /*10ce*/ 	.byte	0xff
	.zero		1


	//   ....[255]....
        /*10d0*/ 	.word	0x00009e60
        /*10d4*/ 	.word	0x00000000
        /*10d8*/ 	.word	0x00000000
        /*10dc*/ 	.short	0x010a
        /*10de*/ 	.byte	0xff
	.zero		1


	//   ....[0]....
        /*10e0*/ 	.word	0x00009ec0
        /*10e4*/ 	.word	0x00000000
        /*10e8*/ 	.word	0x00000000
        /*10ec*/ 	.short	0x010a
        /*10ee*/ 	.byte	0xff
	.zero		1


	//   ....[1]....
        /*10f0*/ 	.word	0x00009f20
        /*10f4*/ 	.word	0x00000000
        /*10f8*/ 	.word	0x00000000
        /*10fc*/ 	.short	0x010a
        /*10fe*/ 	.byte	0xff
	.zero		1


	//   ....[2]....
        /*1100*/ 	.word	0x00009f80
        /*1104*/ 	.word	0x00000000
        /*1108*/ 	.word	0x00000000
        /*110c*/ 	.short	0x010a
        /*110e*/ 	.byte	0xff
	.zero		1


	//   ....[3]....
        /*1110*/ 	.word	0x00009fe0
        /*1114*/ 	.word	0x00000000
        /*1118*/ 	.word	0x00000000
        /*111c*/ 	.short	0x010a
        /*111e*/ 	.byte	0xff
	.zero		1


	//   ....[4]....
        /*1120*/ 	.word	0x0000a040
        /*1124*/ 	.word	0x00000000
        /*1128*/ 	.word	0x00000000
        /*112c*/ 	.short	0x010a
        /*112e*/ 	.byte	0xff
	.zero		1


	//   ....[5]....
        /*1130*/ 	.word	0x0000a0a0
        /*1134*/ 	.word	0x00000000
        /*1138*/ 	.word	0x00000000
        /*113c*/ 	.short	0x010a
        /*113e*/ 	.byte	0xff
	.zero		1


	//   ....[6]....
        /*1140*/ 	.word	0x0000a100
        /*1144*/ 	.word	0x00000000
        /*1148*/ 	.word	0x00000000
        /*114c*/ 	.short	0x010a
        /*114e*/ 	.byte	0xff
	.zero		1


	//   ....[7]....
        /*1150*/ 	.word	0x0000a160
        /*1154*/ 	.word	0x00000000
        /*1158*/ 	.word	0x00000000
        /*115c*/ 	.short	0x010a
        /*115e*/ 	.byte	0xff
	.zero		1


	//   ....[8]....
        /*1160*/ 	.word	0x0000a1c0
        /*1164*/ 	.word	0x00000000
        /*1168*/ 	.word	0x00000000
        /*116c*/ 	.short	0x010a
        /*116e*/ 	.byte	0xff
	.zero		1


	//   ....[9]....
        /*1170*/ 	.word	0x0000a220
        /*1174*/ 	.word	0x00000004
        /*1178*/ 	.word	0x00000388
        /*117c*/ 	.short	0x010a
        /*117e*/ 	.byte	0xff
	.zero		1


	//   ....[10]....
        /*1180*/ 	.word	0x0000a280
        /*1184*/ 	.word	0x00000004
        /*1188*/ 	.word	0x00000380
        /*118c*/ 	.short	0x010a
        /*118e*/ 	.byte	0xff
	.zero		1


	//   ....[11]....
        /*1190*/ 	.word	0x0000a2e0
        /*1194*/ 	.word	0x00000000
        /*1198*/ 	.word	0x00000380
        /*119c*/ 	.short	0x010a
        /*119e*/ 	.byte	0xff
	.zero		1


	//   ....[12]....
        /*11a0*/ 	.word	0x0000a340
        /*11a4*/ 	.word	0x00000005
        /*11a8*/ 	.word	0x000003a0
        /*11ac*/ 	.short	0x010a
        /*11ae*/ 	.byte	0xff
	.zero		1


	//   ....[13]....
        /*11b0*/ 	.word	0x0000a3a0
        /*11b4*/ 	.word	0x00000000
        /*11b8*/ 	.word	0x00000000
        /*11bc*/ 	.short	0x010a
        /*11be*/ 	.byte	0xff
	.zero		1


	//   ....[14]....
        /*11c0*/ 	.word	0x0000a400
        /*11c4*/ 	.word	0x00000000
        /*11c8*/ 	.word	0x00000000
        /*11cc*/ 	.short	0x010a
        /*11ce*/ 	.byte	0xff
	.zero		1


	//   ....[15]....
        /*11d0*/ 	.word	0x0000a460
        /*11d4*/ 	.word	0x00000000
        /*11d8*/ 	.word	0x00000000
        /*11dc*/ 	.short	0x010a
        /*11de*/ 	.byte	0xff
	.zero		1


	//   ....[16]....
        /*11e0*/ 	.word	0x0000a4c0
        /*11e4*/ 	.word	0x00000000
        /*11e8*/ 	.word	0x00000380
        /*11ec*/ 	.short	0x010a
        /*11ee*/ 	.byte	0xff
	.zero		1


	//   ....[17]....
        /*11f0*/ 	.word	0x0000a520
        /*11f4*/ 	.word	0x00000000
        /*11f8*/ 	.word	0x00000378
        /*11fc*/ 	.short	0x010a
        /*11fe*/ 	.byte	0xff
	.zero		1


	//   ....[18]....
        /*1200*/ 	.word	0x0000a580
        /*1204*/ 	.word	0x00000000
        /*1208*/ 	.word	0x00000368
        /*120c*/ 	.short	0x010a
        /*120e*/ 	.byte	0xff
	.zero		1


	//   ....[19]....
        /*1210*/ 	.word	0x0000a5e0
        /*1214*/ 	.word	0x00000000
        /*1218*/ 	.word	0x00000380
        /*121c*/ 	.short	0x010a
        /*121e*/ 	.byte	0xff
	.zero		1


	//   ....[20]....
        /*1220*/ 	.word	0x0000a640
        /*1224*/ 	.word	0x00000000
        /*1228*/ 	.word	0x00000360
        /*122c*/ 	.short	0x010a
        /*122e*/ 	.byte	0xff
	.zero		1


	//   ....[21]....
        /*1230*/ 	.word	0x0000a690
        /*1234*/ 	.word	0x0000005c
        /*1238*/ 	.word	0x00000390
        /*123c*/ 	.short	0x010a
        /*123e*/ 	.byte	0xff
	.zero		1


	//----- nvinfo : EIATTR_NUM_MBARRIERS
	.align		4
.L_47:
        /*1240*/ 	.byte	0x03, 0x38
        /*1242*/ 	.short	0x0076


	//----- nvinfo : EIATTR_EXIT_INSTR_OFFSETS
	.align		4
        /*1244*/ 	.byte	0x04, 0x1c
        /*1246*/ 	.short	(.L_49 - .L_48)


	//   ....[0]....
.L_48:
        /*1248*/ 	.word	0x00004e10


	//   ....[1]....
        /*124c*/ 	.word	0x000050a0


	//   ....[2]....
        /*1250*/ 	.word	0x00005100


	//   ....[3]....
        /*1254*/ 	.word	0x00005db0


	//   ....[4]....
        /*1258*/ 	.word	0x00006c70


	//   ....[5]....
        /*125c*/ 	.word	0x00006cb0


	//   ....[6]....
        /*1260*/ 	.word	0x00008d00


	//----- nvinfo : EIATTR_MAX_THREADS
	.align		4
.L_49:
        /*1264*/ 	.byte	0x04, 0x05
        /*1266*/ 	.short	(.L_51 - .L_50)
.L_50:
        /*1268*/ 	.word	0x00000100
        /*126c*/ 	.word	0x00000001
        /*1270*/ 	.word	0x00000001


	//----- nvinfo : EIATTR_CRS_STACK_SIZE
	.align		4
.L_51:
        /*1274*/ 	.byte	0x04, 0x1e
        /*1276*/ 	.short	(.L_53 - .L_52)
.L_52:
        /*1278*/ 	.word	0x00000000


	//----- nvinfo : EIATTR_CBANK_PARAM_SIZE
	.align		4
.L_53:
        /*127c*/ 	.byte	0x03, 0x19
        /*127e*/ 	.short	0x0800


	//----- nvinfo : EIATTR_PARAM_CBANK
	.align		4
        /*1280*/ 	.byte	0x04, 0x0a
        /*1282*/ 	.short	(.L_55 - .L_54)
	.align		4
.L_54:
        /*1284*/ 	.word	index@(.nv.constant0._ZN7cutlass13device_kernelINS_4conv6kernel13ConvUniversalINS1_16ConvProblemShapeILNS1_8OperatorE2ELi2EEENS1_10collective14CollectiveConvINS1_47MainloopSm100TmaUmmaWarpSpecializedImplicitGemmILS5_2ELi54ELi2ELi1ELi2EN4cute5tupleIJNSA_1CILi2EEENSC_ILi1EEESE_EEEEENSB_IJNSC_ILi64EEENSB_IJSH_EEENSB_IJNSC_ILi32EEEEEEEEENS_12float_e4m3_tESM_NSA_8TiledMMAINSA_8MMA_AtomIJNSA_10MMA_TraitsINSA_19SM100_MMA_F8F6F4_SSEJSM_SM_fSH_SH_NSA_17integral_constantINSA_4UMMA5MajorELST_1EEESU_NSR_INSS_7ScaleInELSV_0EEESW_EEEEEENSA_6LayoutINSB_IJSE_SE_SE_EEENSB_IJNSC_ILi0EEES11_S11_EEEEENSB_IJNSA_10UnderscoreES14_S14_EEEEENS7_6detail27Sm100ImplicitGemmTileTraitsINSA_13SM90_TMA_LOADENSA_14ComposedLayoutINSA_7SwizzleILi2ELi4ELi3EEENSA_18smem_ptr_flag_bitsILi8EEENSZ_INSB_IJSH_NSC_ILi8EEEEEENSB_IJSE_SH_EEEEEEEvEENS18_INSA_30SM90_TMA_LOAD_IM2COL_MULTICASTES1J_vEEEENS_8epilogue10collective18CollectiveEpilogueINS1O_23Sm100TmaWarpSpecializedILi1ELi1ELi32ELb0ELb0EEEJSL_NSB_IJNSZ_ISH_SE_EES1T_EEESM_NSB_IJlNSB_IJSE_llEEES11_EEESM_S1W_NS1O_6fusion15FusionCallbacksIS1S_NS1X_17LinearCombinationISM_fSM_fLNS_15FloatRoundStyleE2EEESL_S1U_JEEENSA_5SM1004TMEM4LOAD26SM100_TMEM_LOAD_16dp32b32xES19_NS1A_IS1C_S1E_NSZ_INSB_IJS1F_SH_EEENSB_IJSH_SE_EEEEEEENSA_39AutoVectorizingCopyWithAssumedAlignmentILi128EEENSA_14SM90_TMA_STOREES2A_S2C_S2C_EEEvvEEEEvNT_6ParamsE)
        /*1288*/ 	.short	0x0380
        /*128a*/ 	.short	0x0800


	//----- nvinfo : EIATTR_SW_WAR
	.align		4
.L_55:
        /*128c*/ 	.byte	0x04, 0x36
        /*128e*/ 	.short	(.L_57 - .L_56)
.L_56:
        /*1290*/ 	.word	0x00000008
.L_57:


//--------------------- .nv.callgraph             --------------------------
	.section	.nv.callgraph,"",@"SHT_CUDA_CALLGRAPH"
	.align	4
	.sectionentsize	8
	.align		4
        /*0000*/ 	.word	0x00000000
	.align		4
        /*0004*/ 	.word	0xffffffff
	.align		4
        /*0008*/ 	.word	index@(_ZN7cutlass13device_kernelINS_4conv6kernel13ConvUniversalINS1_16ConvProblemShapeILNS1_8OperatorE2ELi2EEENS1_10collective14CollectiveConvINS1_47MainloopSm100TmaUmmaWarpSpecializedImplicitGemmILS5_2ELi54ELi2ELi1ELi2EN4cute5tupleIJNSA_1CILi2EEENSC_ILi1EEESE_EEEEENSB_IJNSC_ILi64EEENSB_IJSH_EEENSB_IJNSC_ILi32EEEEEEEEENS_12float_e4m3_tESM_NSA_8TiledMMAINSA_8MMA_AtomIJNSA_10MMA_TraitsINSA_19SM100_MMA_F8F6F4_SSEJSM_SM_fSH_SH_NSA_17integral_constantINSA_4UMMA5MajorELST_1EEESU_NSR_INSS_7ScaleInELSV_0EEESW_EEEEEENSA_6LayoutINSB_IJSE_SE_SE_EEENSB_IJNSC_ILi0EEES11_S11_EEEEENSB_IJNSA_10UnderscoreES14_S14_EEEEENS7_6detail27Sm100ImplicitGemmTileTraitsINSA_13SM90_TMA_LOADENSA_14ComposedLayoutINSA_7SwizzleILi2ELi4ELi3EEENSA_18smem_ptr_flag_bitsILi8EEENSZ_INSB_IJSH_NSC_ILi8EEEEEENSB_IJSE_SH_EEEEEEEvEENS18_INSA_30SM90_TMA_LOAD_IM2COL_MULTICASTES1J_vEEEENS_8epilogue10collective18CollectiveEpilogueINS1O_23Sm100TmaWarpSpecializedILi1ELi1ELi32ELb0ELb0EEEJSL_NSB_IJNSZ_ISH_SE_EES1T_EEESM_NSB_IJlNSB_IJSE_llEEES11_EEESM_S1W_NS1O_6fusion15FusionCallbacksIS1S_NS1X_17LinearCombinationISM_fSM_fLNS_15FloatRoundStyleE2EEESL_S1U_JEEENSA_5SM1004TMEM4LOAD26SM100_TMEM_LOAD_16dp32b32xES19_NS1A_IS1C_S1E_NSZ_INSB_IJS1F_SH_EEENSB_IJSH_SE_EEEEEEENSA_39AutoVectorizingCopyWithAssumedAlignmentILi128EEENSA_14SM90_TMA_STOREES2A_S2C_S2C_EEEvvEEEEvNT_6ParamsE)
	.align		4
        /*000c*/ 	.word	index@(__assertfail)
	.align		4
        /*0010*/ 	.word	0x00000000
	.align		4
        /*0014*/ 	.word	0xfffffffe
	.align		4
        /*0018*/ 	.word	0x00000000
	.align		4
        /*001c*/ 	.word	0xfffffffd
	.align		4
        /*0020*/ 	.word	0x00000000
	.align		4
        /*0024*/ 	.word	0xfffffffc


//--------------------- .nv.constant4             --------------------------
	.section	.nv.constant4,"a",@progbits
	.align	8
	.align		8
.nv.constant4:
        /*0000*/ 	.dword	__assertfail
	.align		8
        /*0008*/ 	.dword	__unnamed_1
	.align		8
        /*0010*/ 	.dword	__unnamed_2
	.align		8
        /*0018*/ 	.dword	_ZN39_INTERNAL_395cbef9_4_k_cu_d3c4b2ab_32474cuda3std3__45__cpo5beginE
	.align		8
        /*0020*/ 	.dword	_ZN39_INTERNAL_395cbef9_4_k_cu_d3c4b2ab_32474cuda3std3__45__cpo3endE
	.align		8
        /*0028*/ 	.dword	_ZN39_INTERNAL_395cbef9_4_k_cu_d3c4b2ab_32474cuda3std3__45__cpo6cbeginE
	.align		8
        /*0030*/ 	.dword	_ZN39_INTERNAL_395cbef9_4_k_cu_d3c4b2ab_32474cuda3std3__45__cpo4cendE
	.align		8
        /*0038*/ 	.dword	_ZN39_INTERNAL_395cbef9_4_k_cu_d3c4b2ab_32474cuda3std3__441_GLOBAL__N__395cbef9_4_k_cu_d3c4b2ab_32476ignoreE
	.align		8
        /*0040*/ 	.dword	_ZN39_INTERNAL_395cbef9_4_k_cu_d3c4b2ab_32474cuda3std3__419piecewise_constructE
	.align		8
        /*0048*/ 	.dword	_ZN39_INTERNAL_395cbef9_4_k_cu_d3c4b2ab_32474cuda3std3__48in_placeE
	.align		8
        /*0050*/ 	.dword	_ZN39_INTERNAL_395cbef9_4_k_cu_d3c4b2ab_32474cuda3std6ranges3__45__cpo4swapE
	.align		8
        /*0058*/ 	.dword	_ZN39_INTERNAL_395cbef9_4_k_cu_d3c4b2ab_32474cuda3std6ranges3__45__cpo9iter_moveE
	.align		8
        /*0060*/ 	.dword	_ZN39_INTERNAL_395cbef9_4_k_cu_d3c4b2ab_32474cute7productE
	.align		8
        /*0068*/ 	.dword	_ZN39_INTERNAL_395cbef9_4_k_cu_d3c4b2ab_32474cute1_E
	.align		8
        /*0070*/ 	.dword	$str$27
	.align		8
        /*0078*/ 	.dword	$str$28
	.align		8
        /*0080*/ 	.dword	$str$29
	.align		8
        /*0088*/ 	.dword	$str$30


//--------------------- .text._ZN7cutlass13device_kernelINS_4conv6kernel13ConvUniversalINS1_16ConvProblemShapeILNS1_8OperatorE2ELi2EEENS1_10collective14CollectiveConvINS1_47MainloopSm100TmaUmmaWarpSpecializedImplicitGemmILS5_2ELi54ELi2ELi1ELi2EN4cute5tupleIJNSA_1CILi2EEENSC_ILi1EEESE_EEEEENSB_IJNSC_ILi64EEENSB_IJSH_EEENSB_IJNSC_ILi32EEEEEEEEENS_12float_e4m3_tESM_NSA_8TiledMMAINSA_8MMA_AtomIJNSA_10MMA_TraitsINSA_19SM100_MMA_F8F6F4_SSEJSM_SM_fSH_SH_NSA_17integral_constantINSA_4UMMA5MajorELST_1EEESU_NSR_INSS_7ScaleInELSV_0EEESW_EEEEEENSA_6LayoutINSB_IJSE_SE_SE_EEENSB_IJNSC_ILi0EEES11_S11_EEEEENSB_IJNSA_10UnderscoreES14_S14_EEEEENS7_6detail27Sm100ImplicitGemmTileTraitsINSA_13SM90_TMA_LOADENSA_14ComposedLayoutINSA_7SwizzleILi2ELi4ELi3EEENSA_18smem_ptr_flag_bitsILi8EEENSZ_INSB_IJSH_NSC_ILi8EEEEEENSB_IJSE_SH_EEEEEEEvEENS18_INSA_30SM90_TMA_LOAD_IM2COL_MULTICASTES1J_vEEEENS_8epilogue10collective18CollectiveEpilogueINS1O_23Sm100TmaWarpSpecializedILi1ELi1ELi32ELb0ELb0EEEJSL_NSB_IJNSZ_ISH_SE_EES1T_EEESM_NSB_IJlNSB_IJSE_llEEES11_EEESM_S1W_NS1O_6fusion15FusionCallbacksIS1S_NS1X_17LinearCombinationISM_fSM_fLNS_15FloatRoundStyleE2EEESL_S1U_JEEENSA_5SM1004TMEM4LOAD26SM100_TMEM_LOAD_16dp32b32xES19_NS1A_IS1C_S1E_NSZ_INSB_IJS1F_SH_EEENSB_IJSH_SE_EEEEEEENSA_39AutoVectorizingCopyWithAssumedAlignmentILi128EEENSA_14SM90_TMA_STOREES2A_S2C_S2C_EEEvvEEEEvNT_6ParamsE --------------------------
	.section	.text._ZN7cutlass13device_kernelINS_4conv6kernel13ConvUniversalINS1_16ConvProblemShapeILNS1_8OperatorE2ELi2EEENS1_10collective14CollectiveConvINS1_47MainloopSm100TmaUmmaWarpSpecializedImplicitGemmILS5_2ELi54ELi2ELi1ELi2EN4cute5tupleIJNSA_1CILi2EEENSC_ILi1EEESE_EEEEENSB_IJNSC_ILi64EEENSB_IJSH_EEENSB_IJNSC_ILi32EEEEEEEEENS_12float_e4m3_tESM_NSA_8TiledMMAINSA_8MMA_AtomIJNSA_10MMA_TraitsINSA_19SM100_MMA_F8F6F4_SSEJSM_SM_fSH_SH_NSA_17integral_constantINSA_4UMMA5MajorELST_1EEESU_NSR_INSS_7ScaleInELSV_0EEESW_EEEEEENSA_6LayoutINSB_IJSE_SE_SE_EEENSB_IJNSC_ILi0EEES11_S11_EEEEENSB_IJNSA_10UnderscoreES14_S14_EEEEENS7_6detail27Sm100ImplicitGemmTileTraitsINSA_13SM90_TMA_LOADENSA_14ComposedLayoutINSA_7SwizzleILi2ELi4ELi3EEENSA_18smem_ptr_flag_bitsILi8EEENSZ_INSB_IJSH_NSC_ILi8EEEEEENSB_IJSE_SH_EEEEEEEvEENS18_INSA_30SM90_TMA_LOAD_IM2COL_MULTICASTES1J_vEEEENS_8epilogue10collective18CollectiveEpilogueINS1O_23Sm100TmaWarpSpecializedILi1ELi1ELi32ELb0ELb0EEEJSL_NSB_IJNSZ_ISH_SE_EES1T_EEESM_NSB_IJlNSB_IJSE_llEEES11_EEESM_S1W_NS1O_6fusion15FusionCallbacksIS1S_NS1X_17LinearCombinationISM_fSM_fLNS_15FloatRoundStyleE2EEESL_S1U_JEEENSA_5SM1004TMEM4LOAD26SM100_TMEM_LOAD_16dp32b32xES19_NS1A_IS1C_S1E_NSZ_INSB_IJS1F_SH_EEENSB_IJSH_SE_EEEEEEENSA_39AutoVectorizingCopyWithAssumedAlignmentILi128EEENSA_14SM90_TMA_STOREES2A_S2C_S2C_EEEvvEEEEvNT_6ParamsE,"ax",@progbits
	.align	128
.text._ZN7cutlass13device_kernelINS_4conv6kernel13ConvUniversalINS1_16ConvProblemShapeILNS1_8OperatorE2ELi2EEENS1_10collective14CollectiveConvINS1_47MainloopSm100TmaUmmaWarpSpecializedImplicitGemmILS5_2ELi54ELi2ELi1ELi2EN4cute5tupleIJNSA_1CILi2EEENSC_ILi1EEESE_EEEEENSB_IJNSC_ILi64EEENSB_IJSH_EEENSB_IJNSC_ILi32EEEEEEEEENS_12float_e4m3_tESM_NSA_8TiledMMAINSA_8MMA_AtomIJNSA_10MMA_TraitsINSA_19SM100_MMA_F8F6F4_SSEJSM_SM_fSH_SH_NSA_17integral_constantINSA_4UMMA5MajorELST_1EEESU_NSR_INSS_7ScaleInELSV_0EEESW_EEEEEENSA_6LayoutINSB_IJSE_SE_SE_EEENSB_IJNSC_ILi0EEES11_S11_EEEEENSB_IJNSA_10UnderscoreES14_S14_EEEEENS7_6detail27Sm100ImplicitGemmTileTraitsINSA_13SM90_TMA_LOADENSA_14ComposedLayoutINSA_7SwizzleILi2ELi4ELi3EEENSA_18smem_ptr_flag_bitsILi8EEENSZ_INSB_IJSH_NSC_ILi8EEEEEENSB_IJSE_SH_EEEEEEEvEENS18_INSA_30SM90_TMA_LOAD_IM2COL_MULTICASTES1J_vEEEENS_8epilogue10collective18CollectiveEpilogueINS1O_23Sm100TmaWarpSpecializedILi1ELi1ELi32ELb0ELb0EEEJSL_NSB_IJNSZ_ISH_SE_EES1T_EEESM_NSB_IJlNSB_IJSE_llEEES11_EEESM_S1W_NS1O_6fusion15FusionCallbacksIS1S_NS1X_17LinearCombinationISM_fSM_fLNS_15FloatRoundStyleE2EEESL_S1U_JEEENSA_5SM1004TMEM4LOAD26SM100_TMEM_LOAD_16dp32b32xES19_NS1A_IS1C_S1E_NSZ_INSB_IJS1F_SH_EEENSB_IJSH_SE_EEEEEEENSA_39AutoVectorizingCopyWithAssumedAlignmentILi128EEENSA_14SM90_TMA_STOREES2A_S2C_S2C_EEEvvEEEEvNT_6ParamsE:
        .type           _ZN7cutlass13device_kernelINS_4conv6kernel13ConvUniversalINS1_16ConvProblemShapeILNS1_8OperatorE2ELi2EEENS1_10collective14CollectiveConvINS1_47MainloopSm100TmaUmmaWarpSpecializedImplicitGemmILS5_2ELi54ELi2ELi1ELi2EN4cute5tupleIJNSA_1CILi2EEENSC_ILi1EEESE_EEEEENSB_IJNSC_ILi64EEENSB_IJSH_EEENSB_IJNSC_ILi32EEEEEEEEENS_12float_e4m3_tESM_NSA_8TiledMMAINSA_8MMA_AtomIJNSA_10MMA_TraitsINSA_19SM100_MMA_F8F6F4_SSEJSM_SM_fSH_SH_NSA_17integral_constantINSA_4UMMA5MajorELST_1EEESU_NSR_INSS_7ScaleInELSV_0EEESW_EEEEEENSA_6LayoutINSB_IJSE_SE_SE_EEENSB_IJNSC_ILi0EEES11_S11_EEEEENSB_IJNSA_10UnderscoreES14_S14_EEEEENS7_6detail27Sm100ImplicitGemmTileTraitsINSA_13SM90_TMA_LOADENSA_14ComposedLayoutINSA_7SwizzleILi2ELi4ELi3EEENSA_18smem_ptr_flag_bitsILi8EEENSZ_INSB_IJSH_NSC_ILi8EEEEEENSB_IJSE_SH_EEEEEEEvEENS18_INSA_30SM90_TMA_LOAD_IM2COL_MULTICASTES1J_vEEEENS_8epilogue10collective18CollectiveEpilogueINS1O_23Sm100TmaWarpSpecializedILi1ELi1ELi32ELb0ELb0EEEJSL_NSB_IJNSZ_ISH_SE_EES1T_EEESM_NSB_IJlNSB_IJSE_llEEES11_EEESM_S1W_NS1O_6fusion15FusionCallbacksIS1S_NS1X_17LinearCombinationISM_fSM_fLNS_15FloatRoundStyleE2EEESL_S1U_JEEENSA_5SM1004TMEM4LOAD26SM100_TMEM_LOAD_16dp32b32xES19_NS1A_IS1C_S1E_NSZ_INSB_IJS1F_SH_EEENSB_IJSH_SE_EEEEEEENSA_39AutoVectorizingCopyWithAssumedAlignmentILi128EEENSA_14SM90_TMA_STOREES2A_S2C_S2C_EEEvvEEEEvNT_6ParamsE,@function
        .size           _ZN7cutlass13device_kernelINS_4conv6kernel13ConvUniversalINS1_16ConvProblemShapeILNS1_8OperatorE2ELi2EEENS1_10collective14CollectiveConvINS1_47MainloopSm100TmaUmmaWarpSpecializedImplicitGemmILS5_2ELi54ELi2ELi1ELi2EN4cute5tupleIJNSA_1CILi2EEENSC_ILi1EEESE_EEEEENSB_IJNSC_ILi64EEENSB_IJSH_EEENSB_IJNSC_ILi32EEEEEEEEENS_12float_e4m3_tESM_NSA_8TiledMMAINSA_8MMA_AtomIJNSA_10MMA_TraitsINSA_19SM100_MMA_F8F6F4_SSEJSM_SM_fSH_SH_NSA_17integral_constantINSA_4UMMA5MajorELST_1EEESU_NSR_INSS_7ScaleInELSV_0EEESW_EEEEEENSA_6LayoutINSB_IJSE_SE_SE_EEENSB_IJNSC_ILi0EEES11_S11_EEEEENSB_IJNSA_10UnderscoreES14_S14_EEEEENS7_6detail27Sm100ImplicitGemmTileTraitsINSA_13SM90_TMA_LOADENSA_14ComposedLayoutINSA_7SwizzleILi2ELi4ELi3EEENSA_18smem_ptr_flag_bitsILi8EEENSZ_INSB_IJSH_NSC_ILi8EEEEEENSB_IJSE_SH_EEEEEEEvEENS18_INSA_30SM90_TMA_LOAD_IM2COL_MULTICASTES1J_vEEEENS_8epilogue10collective18CollectiveEpilogueINS1O_23Sm100TmaWarpSpecializedILi1ELi1ELi32ELb0ELb0EEEJSL_NSB_IJNSZ_ISH_SE_EES1T_EEESM_NSB_IJlNSB_IJSE_llEEES11_EEESM_S1W_NS1O_6fusion15FusionCallbacksIS1S_NS1X_17LinearCombinationISM_fSM_fLNS_15FloatRoundStyleE2EEESL_S1U_JEEENSA_5SM1004TMEM4LOAD26SM100_TMEM_LOAD_16dp32b32xES19_NS1A_IS1C_S1E_NSZ_INSB_IJS1F_SH_EEENSB_IJSH_SE_EEEEEEENSA_39AutoVectorizingCopyWithAssumedAlignmentILi128EEENSA_14SM90_TMA_STOREES2A_S2C_S2C_EEEvvEEEEvNT_6ParamsE,(.L_x_278 - _ZN7cutlass13device_kernelINS_4conv6kernel13ConvUniversalINS1_16ConvProblemShapeILNS1_8OperatorE2ELi2EEENS1_10collective14CollectiveConvINS1_47MainloopSm100TmaUmmaWarpSpecializedImplicitGemmILS5_2ELi54ELi2ELi1ELi2EN4cute5tupleIJNSA_1CILi2EEENSC_ILi1EEESE_EEEEENSB_IJNSC_ILi64EEENSB_IJSH_EEENSB_IJNSC_ILi32EEEEEEEEENS_12float_e4m3_tESM_NSA_8TiledMMAINSA_8MMA_AtomIJNSA_10MMA_TraitsINSA_19SM100_MMA_F8F6F4_SSEJSM_SM_fSH_SH_NSA_17integral_constantINSA_4UMMA5MajorELST_1EEESU_NSR_INSS_7ScaleInELSV_0EEESW_EEEEEENSA_6LayoutINSB_IJSE_SE_SE_EEENSB_IJNSC_ILi0EEES11_S11_EEEEENSB_IJNSA_10UnderscoreES14_S14_EEEEENS7_6detail27Sm100ImplicitGemmTileTraitsINSA_13SM90_TMA_LOADENSA_14ComposedLayoutINSA_7SwizzleILi2ELi4ELi3EEENSA_18smem_ptr_flag_bitsILi8EEENSZ_INSB_IJSH_NSC_ILi8EEEEEENSB_IJSE_SH_EEEEEEEvEENS18_INSA_30SM90_TMA_LOAD_IM2COL_MULTICASTES1J_vEEEENS_8epilogue10collective18CollectiveEpilogueINS1O_23Sm100TmaWarpSpecializedILi1ELi1ELi32ELb0ELb0EEEJSL_NSB_IJNSZ_ISH_SE_EES1T_EEESM_NSB_IJlNSB_IJSE_llEEES11_EEESM_S1W_NS1O_6fusion15FusionCallbacksIS1S_NS1X_17LinearCombinationISM_fSM_fLNS_15FloatRoundStyleE2EEESL_S1U_JEEENSA_5SM1004TMEM4LOAD26SM100_TMEM_LOAD_16dp32b32xES19_NS1A_IS1C_S1E_NSZ_INSB_IJS1F_SH_EEENSB_IJSH_SE_EEEEEEENSA_39AutoVectorizingCopyWithAssumedAlignmentILi128EEENSA_14SM90_TMA_STOREES2A_S2C_S2C_EEEvvEEEEvNT_6ParamsE)
        .other          _ZN7cutlass13device_kernelINS_4conv6kernel13ConvUniversalINS1_16ConvProblemShapeILNS1_8OperatorE2ELi2EEENS1_10collective14CollectiveConvINS1_47MainloopSm100TmaUmmaWarpSpecializedImplicitGemmILS5_2ELi54ELi2ELi1ELi2EN4cute5tupleIJNSA_1CILi2EEENSC_ILi1EEESE_EEEEENSB_IJNSC_ILi64EEENSB_IJSH_EEENSB_IJNSC_ILi32EEEEEEEEENS_12float_e4m3_tESM_NSA_8TiledMMAINSA_8MMA_AtomIJNSA_10MMA_TraitsINSA_19SM100_MMA_F8F6F4_SSEJSM_SM_fSH_SH_NSA_17integral_constantINSA_4UMMA5MajorELST_1EEESU_NSR_INSS_7ScaleInELSV_0EEESW_EEEEEENSA_6LayoutINSB_IJSE_SE_SE_EEENSB_IJNSC_ILi0EEES11_S11_EEEEENSB_IJNSA_10UnderscoreES14_S14_EEEEENS7_6detail27Sm100ImplicitGemmTileTraitsINSA_13SM90_TMA_LOADENSA_14ComposedLayoutINSA_7SwizzleILi2ELi4ELi3EEENSA_18smem_ptr_flag_bitsILi8EEENSZ_INSB_IJSH_NSC_ILi8EEEEEENSB_IJSE_SH_EEEEEEEvEENS18_INSA_30SM90_TMA_LOAD_IM2COL_MULTICASTES1J_vEEEENS_8epilogue10collective18CollectiveEpilogueINS1O_23Sm100TmaWarpSpecializedILi1ELi1ELi32ELb0ELb0EEEJSL_NSB_IJNSZ_ISH_SE_EES1T_EEESM_NSB_IJlNSB_IJSE_llEEES11_EEESM_S1W_NS1O_6fusion15FusionCallbacksIS1S_NS1X_17LinearCombinationISM_fSM_fLNS_15FloatRoundStyleE2EEESL_S1U_JEEENSA_5SM1004TMEM4LOAD26SM100_TMEM_LOAD_16dp32b32xES19_NS1A_IS1C_S1E_NSZ_INSB_IJS1F_SH_EEENSB_IJSH_SE_EEEEEEENSA_39AutoVectorizingCopyWithAssumedAlignmentILi128EEENSA_14SM90_TMA_STOREES2A_S2C_S2C_EEEvvEEEEvNT_6ParamsE,@"STO_CUDA_ENTRY STV_DEFAULT"
_ZN7cutlass13device_kernelINS_4conv6kernel13ConvUniversalINS1_16ConvProblemShapeILNS1_8OperatorE2ELi2EEENS1_10collective14CollectiveConvINS1_47MainloopSm100TmaUmmaWarpSpecializedImplicitGemmILS5_2ELi54ELi2ELi1ELi2EN4cute5tupleIJNSA_1CILi2EEENSC_ILi1EEESE_EEEEENSB_IJNSC_ILi64EEENSB_IJSH_EEENSB_IJNSC_ILi32EEEEEEEEENS_12float_e4m3_tESM_NSA_8TiledMMAINSA_8MMA_AtomIJNSA_10MMA_TraitsINSA_19SM100_MMA_F8F6F4_SSEJSM_SM_fSH_SH_NSA_17integral_constantINSA_4UMMA5MajorELST_1EEESU_NSR_INSS_7ScaleInELSV_0EEESW_EEEEEENSA_6LayoutINSB_IJSE_SE_SE_EEENSB_IJNSC_ILi0EEES11_S11_EEEEENSB_IJNSA_10UnderscoreES14_S14_EEEEENS7_6detail27Sm100ImplicitGemmTileTraitsINSA_13SM90_TMA_LOADENSA_14ComposedLayoutINSA_7SwizzleILi2ELi4ELi3EEENSA_18smem_ptr_flag_bitsILi8EEENSZ_INSB_IJSH_NSC_ILi8EEEEEENSB_IJSE_SH_EEEEEEEvEENS18_INSA_30SM90_TMA_LOAD_IM2COL_MULTICASTES1J_vEEEENS_8epilogue10collective18CollectiveEpilogueINS1O_23Sm100TmaWarpSpecializedILi1ELi1ELi32ELb0ELb0EEEJSL_NSB_IJNSZ_ISH_SE_EES1T_EEESM_NSB_IJlNSB_IJSE_llEEES11_EEESM_S1W_NS1O_6fusion15FusionCallbacksIS1S_NS1X_17LinearCombinationISM_fSM_fLNS_15FloatRoundStyleE2EEESL_S1U_JEEENSA_5SM1004TMEM4LOAD26SM100_TMEM_LOAD_16dp32b32xES19_NS1A_IS1C_S1E_NSZ_INSB_IJS1F_SH_EEENSB_IJSH_SE_EEEEEEENSA_39AutoVectorizingCopyWithAssumedAlignmentILi128EEENSA_14SM90_TMA_STOREES2A_S2C_S2C_EEEvvEEEEvNT_6ParamsE:
[----:B------:R-:W1:Y:S01]  /*0000*/  LDC R1, c[0x0][0x37c] ;  /* 0x0000df00ff017b82 */ /* 0x000e620000000800 */
[----:B------:R-:W2:Y:S01]  /*0010*/  S2R R101, SR_TID.X ;  /* 0x0000000000657919 */ /* 0x000ea20000002100 */
[----:B------:R-:W3:Y:S01]  /*0020*/  LDCU.64 UR6, c[0x0][0x890] ;  /* 0x00011200ff0677ac */ /* 0x000ee20008000a00 */
[----:B-1----:R-:W-:Y:S01]  /*0030*/  VIADD R1, R1, 0xfffffff8 ;  /* 0xfffffff801017836 */ /* 0x002fe20000000000 */
[----:B------:R-:W-:Y:S02]  /*0040*/  PRMT R96, RZ, 0x7610, R96 ;  /* 0x00007610ff607816 */ /* 0x000fe40000000060 */
[----:B------:R-:W-:Y:S01]  /*0050*/  ELECT P6, URZ, PT ;  /* 0x0000000000ff782f */ /* 0x000fe200038c0000 */
[----:B------:R-:W1:Y:S01]  /*0060*/  LDCU.64 UR38, c[0x0][0x358] ;  /* 0x00006b00ff2677ac */ /* 0x000e620008000a00 */
[----:B---3--:R-:W-:-:S04]  /*0070*/  UISETP.NE.U32.AND UP0, UPT, UR6, URZ, UPT ;  /* 0x000000ff0600728c */ /* 0x008fc8000bf05070 */
[----:B------:R-:W-:Y:S01]  /*0080*/  UISETP.NE.AND.EX UP0, UPT, UR7, URZ, UPT, UP0 ;  /* 0x000000ff0700728c */ /* 0x000fe2000bf05300 */
[----:B--2---:R-:W-:-:S05]  /*0090*/  SHF.R.U32.HI R107, RZ, 0x5, R101 ;  /* 0x00000005ff6b7819 */ /* 0x004fca0000011665 */
[----:B------:R-:W2:Y:S02]  /*00a0*/  SHFL.IDX PT, R0, R107, RZ, 0x1f ;  /* 0x00001fff6b007589 */ /* 0x000ea400000e0000 */
[----:B--2---:R-:W-:Y:S01]  /*00b0*/  R2UR UR4, R0 ;  /* 0x00000000000472ca */ /* 0x004fe200000e0000 */
[----:B-1----:R-:W-:-:S14]  /*00c0*/  BRA.U UP0, `(.L_x_0) ;  /* 0x00000001002c7547 */ /* 0x002fdc000b800000 */
[----:B------:R-:W1:Y:S02]  /*00d0*/  LDCU.64 UR8, c[0x0][0x888] ;  /* 0x00011100ff0877ac */ /* 0x000e640008000a00 */
[----:B-1----:R-:W-:-:S04]  /*00e0*/  UISETP.NE.U32.AND UP0, UPT, UR8, URZ, UPT ;  /* 0x000000ff0800728c */ /* 0x002fc8000bf05070 */
[----:B------:R-:W-:-:S09]  /*00f0*/  UISETP.NE.AND.EX UP0, UPT, UR9, URZ, UPT, UP0 ;  /* 0x000000ff0900728c */ /* 0x000fd2000bf05300 */
[----:B------:R-:W-:Y:S05]  /*0100*/  BRA.U !UP0, `(.L_x_1) ;  /* 0x0000000108107547 */ /* 0x000fea000b800000 */
[----:B------:R-:W1:Y:S02]  /*0110*/  LDC.64 R2, c[0x0][0x888] ;  /* 0x00022200ff027b82 */ /* 0x000e640000000a00 */
[----:B-1----:R1:W5:Y:S01]  /*0120*/  LDG.E R49, desc[UR38][R2.64] ;  /* 0x0000002602317981 */ /* 0x002362000c1e1900 */
[----:B------:R-:W-:Y:S01]  /*0130*/  HFMA2 R96, -RZ, RZ, 0, 5.9604644775390625e-08 ;  /* 0x00000001ff607431 */ /* 0x000fe200000001ff */
[----:B------:R-:W-:Y:S05]  /*0140*/  BRA `(.L_x_0) ;  /* 0x00000000000c7947 */ /* 0x000fea0003800000 */
.L_x_1:
[----:B------:R-:W1:Y:S01]  /*0150*/  LDCU UR5, c[0x0][0x880] ;  /* 0x00011000ff0577ac */ /* 0x000e620008000800 */
[----:B------:R-:W-:Y:S01]  /*0160*/  HFMA2 R96, -RZ, RZ, 0, 5.9604644775390625e-08 ;  /* 0x00000001ff607431 */ /* 0x000fe200000001ff */
[----:B-1----:R-:W-:Y:S02]  /*0170*/  MOV R49, UR5 ;  /* 0x0000000500317c02 */ /* 0x002fe40008000f00 */
.L_x_0:
[----:B------:R-:W2:Y:S02]  /*0180*/  LDCU.64 UR8, c[0x0][0x8b0] ;  /* 0x00011600ff0877ac */ /* 0x000ea40008000a00 */
[----:B--2---:R-:W-:-:S04]  /*0190*/  UISETP.NE.U32.AND UP0, UPT, UR8, URZ, UPT ;  /* 0x000000ff0800728c */ /* 0x004fc8000bf05070 */
[----:B------:R-:W-:-:S09]  /*01a0*/  UISETP.NE.AND.EX UP0, UPT, UR9, URZ, UPT, UP0 ;  /* 0x000000ff0900728c */ /* 0x000fd2000bf05300 */
[----:B------:R-:W-:Y:S05]  /*01b0*/  BRA.U UP0, `(.L_x_2) ;  /* 0x0000000100247547 */ /* 0x000fea000b800000 */
[----:B------:R-:W2:Y:S02]  /*01c0*/  LDCU.64 UR8, c[0x0][0x8a8] ;  /* 0x00011500ff0877ac */ /* 0x000ea40008000a00 */
[----:B--2---:R-:W-:-:S04]  /*01d0*/  UISETP.NE.U32.AND UP0, UPT, UR8, URZ, UPT ;  /* 0x000000ff0800728c */ /* 0x004fc8000bf05070 */
[----:B------:R-:W-:-:S09]  /*01e0*/  UISETP.NE.AND.EX UP0, UPT, UR9, URZ, UPT, UP0 ;  /* 0x000000ff0900728c */ /* 0x000fd2000bf05300 */
[----:B------:R-:W-:Y:S05]  /*01f0*/  BRA.U !UP0, `(.L_x_3) ;  /* 0x00000001080c7547 */ /* 0x000fea000b800000 */
[----:B-1----:R-:W1:Y:S02]  /*0200*/  LDC.64 R2, c[0x0][0x8a8] ;  /* 0x00022a00ff027b82 */ /* 0x002e640000000a00 */
[----:B-1----:R2:W5:Y:S01]  /*0210*/  LDG.E R47, desc[UR38][R2.64] ;  /* 0x00000026022f7981 */ /* 0x002562000c1e1900 */
[----:B------:R-:W-:Y:S05]  /*0220*/  BRA `(.L_x_2) ;  /* 0x0000000000087947 */ /* 0x000fea0003800000 */
.L_x_3:
[----:B------:R-:W2:Y:S02]  /*0230*/  LDCU UR5, c[0x0][0x8a0] ;  /* 0x00011400ff0577ac */ /* 0x000ea40008000800 */
[----:B--2---:R-:W-:Y:S02]  /*0240*/  MOV R47, UR5 ;  /* 0x00000005002f7c02 */ /* 0x004fe40008000f00 */
.L_x_2:
[----:B------:R-:W-:Y:S01]  /*0250*/  IMAD.U32 R0, RZ, RZ, UR4 ;  /* 0x00000004ff007e24 */ /* 0x000fe2000f8e00ff */
[----:B------:R-:W-:Y:S04]  /*0260*/  BSSY.RECONVERGENT B0, `(.L_x_4) ;  /* 0x000000c000007945 */ /* 0x000fe80003800200 */
[C---:B------:R-:W-:Y:S02]  /*0270*/  ISETP.NE.OR P1, PT, R0.reuse, 0x1, !P6 ;  /* 0x000000010000780c */ /* 0x040fe40007725670 */
[----:B------:R-:W-:-:S11]  /*0280*/  ISETP.NE.OR P0, PT, R0, 0x3, !P6 ;  /* 0x000000030000780c */ /* 0x000fd60007705670 */
[----:B------:R-:W-:Y:S05]  /*0290*/  @P1 BRA `(.L_x_5) ;  /* 0x0000000000201947 */ /* 0x000fea0003800000 */
[----:B------:R-:W3:Y:S02]  /*02a0*/  LDCU.64 UR8, c[0x0][0x348] ;  /* 0x00006900ff0877ac */ /* 0x000ee40008000a00 */
[----:B---3--:R-:W-:Y:S02]  /*02b0*/  UIADD3 UR10, UP1, UPT, UR8, 0x80, URZ ;  /* 0x00000080080a7890 */ /* 0x008fe4000ff3e0ff */
[----:B------:R-:W-:Y:S02]  /*02c0*/  UIADD3 UR8, UP0, UPT, UR8, 0x180, URZ ;  /* 0x0000018008087890 */ /* 0x000fe4000ff1e0ff */
[----:B------:R-:W-:Y:S02]  /*02d0*/  UIADD3.X UR11, UPT, UPT, URZ, UR9, URZ, UP1, !UPT ;  /* 0x00000009ff0b7290 */ /* 0x000fe40008ffe4ff */
[----:B------:R-:W-:-:S07]  /*02e0*/  UIADD3.X UR9, UPT, UPT, URZ, UR9, URZ, UP0, !UPT ;  /* 0x00000009ff097290 */ /* 0x000fce00087fe4ff */
[----:B------:R3:W-:Y:S02]  /*02f0*/  UTMACCTL.PF [UR10] ;  /* 0x000000000a0079b9 */ /* 0x0007e40008040000 */
[----:B------:R3:W-:Y:S02]  /*0300*/  UTMACCTL.PF [UR8] ;  /* 0x00000000080079b9 */ /* 0x0007e40008040000 */
[----:B---3--:R-:W-:Y:S01]  /*0310*/  NOP ;  /* 0x0000000000007918 */ /* 0x008fe20000000000 */
.L_x_5:
[----:B------:R-:W-:Y:S05]  /*0320*/  BSYNC.RECONVERGENT B0 ;  /* 0x0000000000007941 */ /* 0x000fea0003800200 */
.L_x_4:
[----:B------:R-:W-:Y:S04]  /*0330*/  BSSY.RECONVERGENT B0, `(.L_x_6) ;  /* 0x000000a000007945 */ /* 0x000fe80003800200 */
        /* <DEDUP_REMOVED lines=9> */
.L_x_7:
[----:B------:R-:W-:Y:S05]  /*03d0*/  BSYNC.RECONVERGENT B0 ;  /* 0x0000000000007941 */ /* 0x000fea0003800200 */
.L_x_6:
[----:B------:R-:W3:Y:S01]  /*03e0*/  LDCU.64 UR8, c[0x0][0x888] ;  /* 0x00011100ff0877ac */ /* 0x000ee20008000a00 */
[----:B------:R-:W-:Y:S02]  /*03f0*/  UISETP.EQ.U32.AND UP1, UPT, UR6, URZ, UPT ;  /* 0x000000ff0600728c */ /* 0x000fe4000bf22070 */
[----:B------:R-:W-:Y:S02]  /*0400*/  UPLOP3.LUT UP6, UPT, UPT, UPT, UPT, 0x80, 0x8 ;  /* 0x000000000008789c */ /* 0x000fe40003fcf070 */
[----:B---3--:R-:W-:-:S04]  /*0410*/  UISETP.NE.U32.AND UP0, UPT, UR8, URZ, UPT ;  /* 0x000000ff0800728c */ /* 0x008fc8000bf05070 */
[----:B------:R-:W-:-:S04]  /*0420*/  UISETP.NE.AND.EX UP0, UPT, UR9, URZ, UPT, UP0 ;  /* 0x000000ff0900728c */ /* 0x000fc8000bf05300 */
[----:B------:R-:W-:-:S04]  /*0430*/  UISETP.EQ.OR.EX UP2, UPT, UR7, URZ, !UP0, UP1 ;  /* 0x000000ff0700728c */ /* 0x000fc8000c742710 */
[----:B------:R-:W-:-:S05]  /*0440*/  UP2UR UR41, UPR, URZ, 0x4 ;  /* 0x00000004ff297883 */ /* 0x000fca0008000000 */
[----:B------:R-:W-:Y:S07]  /*0450*/  BRA.U !UP2, `(.L_x_8) ;  /* 0x000000010a207547 */ /* 0x000fee000b800000 */
[----:B------:R-:W-:Y:S01]  /*0460*/  UISETP.NE.U32.AND UP2, UPT, UR6, URZ, UPT ;  /* 0x000000ff0600728c */ /* 0x000fe2000bf45070 */
[----:B-----5:R-:W-:Y:S01]  /*0470*/  FSETP.NEU.AND P0, PT, R49, RZ, PT ;  /* 0x000000ff3100720b */ /* 0x020fe20003f0d000 */
[----:B------:R-:W-:Y:S02]  /*0480*/  USEL UR5, URZ, 0xffffffff, UP0 ;  /* 0xffffffffff057887 */ /* 0x000fe40008000000 */
[----:B------:R-:W-:-:S10]  /*0490*/  UISETP.NE.AND.EX UP2, UPT, UR7, URZ, UPT, UP2 ;  /* 0x000000ff0700728c */ /* 0x000fd4000bf45320 */
[----:B------:R-:W-:Y:S01]  /*04a0*/  VOTEU.ANY UP1, P0 ;  /* 0x0000000000ff7886 */ /* 0x000fe20000020100 */
[----:B------:R-:W-:-:S04]  /*04b0*/  @!UP2 USEL UR5, URZ, 0xffffffff, UP1 ;  /* 0xffffffffff05a887 */ /* 0x000fc80008800000 */
[----:B------:R-:W-:-:S04]  /*04c0*/  ULOP3.LUT UR5, UR5, 0x1, URZ, 0xc0, !UPT ;  /* 0x0000000105057892 */ /* 0x000fc8000f8ec0ff */
[----:B------:R-:W-:-:S11]  /*04d0*/  UISETP.NE.U32.AND UP6, UPT, UR5, 0x1, UPT ;  /* 0x000000010500788c */ /* 0x000fd6000bfc5070 */
.L_x_8:
[----:B-12---:R-:W1:Y:S02]  /*04e0*/  SHFL.IDX PT, R2, R107, RZ, 0x1f ;  /* 0x00001fff6b027589 */ /* 0x006e6400000e0000 */
[----:B-1----:R-:W-:-:S13]  /*04f0*/  ISETP.NE.AND P0, PT, R2, RZ, PT ;  /* 0x000000ff0200720c */ /* 0x002fda0003f05270 */
[----:B------:R-:W-:Y:S05]  /*0500*/  @P0 BRA `(.L_x_9) ;  /* 0x0000000400f40947 */ /* 0x000fea0003800000 */
[----:B------:R-:W-:Y:S01]  /*0510*/  ELECT P0, URZ, PT ;  /* 0x0000000000ff782f */ /* 0x000fe20003800000 */
[----:B------:R-:W-:-:S12]  /*0520*/  BSSY.RECONVERGENT B0, `(.L_x_9) ;  /* 0x000007b000007945 */ /* 0x000fd80003800200 */
[----:B------:R-:W-:Y:S05]  /*0530*/  @!P0 BRA `(.L_x_10) ;  /* 0x0000000400e48947 */ /* 0x000fea0003800000 */
[----:B------:R-:W1:Y:S01]  /*0540*/  S2UR UR7, SR_CgaCtaId ;  /* 0x00000000000779c3 */ /* 0x000e620000008800 */
[----:B------:R-:W-:Y:S01]  /*0550*/  UMOV UR8, 0x400 ;  /* 0x0000040000087882 */ /* 0x000fe20000000000 */
[----:B------:R-:W-:Y:S01]  /*0560*/  UMOV UR6, 0x1 ;  /* 0x0000000100067882 */ /* 0x000fe20000000000 */
[----:B------:R-:W-:Y:S02]  /*0570*/  UMOV UR5, 0x2 ;  /* 0x0000000200057882 */ /* 0x000fe40000000000 */
[----:B------:R-:W-:-:S04]  /*0580*/  UIADD3 UR10, UPT, UPT, -UR5, 0x100000, URZ ;  /* 0x00100000050a7890 */ /* 0x000fc8000fffe1ff */
[----:B------:R-:W-:Y:S02]  /*0590*/  USHF.L.U32 UR11, UR10, 0xb, URZ ;  /* 0x0000000b0a0b7899 */ /* 0x000fe400080006ff */
[----:B------:R-:W-:Y:S02]  /*05a0*/  USHF.L.U32 UR10, UR10, 0x1, URZ ;  /* 0x000000010a0a7899 */ /* 0x000fe400080006ff */
[----:B-1----:R-:W-:Y:S02]  /*05b0*/  ULEA UR7, UR7, UR8, 0x18 ;  /* 0x0000000807077291 */ /* 0x002fe4000f8ec0ff */
[----:B------:R-:W-:-:S04]  /*05c0*/  UIADD3 UR8, UPT, UPT, -UR6, 0x100000, URZ ;  /* 0x0010000006087890 */ /* 0x000fc8000fffe1ff */
[----:B------:R-:W-:Y:S02]  /*05d0*/  USHF.L.U32 UR9, UR8, 0xb, URZ ;  /* 0x0000000b08097899 */ /* 0x000fe400080006ff */
[----:B------:R-:W-:Y:S01]  /*05e0*/  USHF.L.U32 UR8, UR8, 0x1, URZ ;  /* 0x0000000108087899 */ /* 0x000fe200080006ff */
[----:B------:R-:W1:Y:S11]  /*05f0*/  FENCE.VIEW.ASYNC.S ;  /* 0x00000000000073c6 */ /* 0x000e760000000000 */
[----:B-1----:R1:W2:Y:S01]  /*0600*/  SYNCS.EXCH.64 URZ, [UR7], UR8 ;  /* 0x0000000807ff75b2 */ /* 0x0022a20008000100 */
[----:B------:R1:W3:Y:S01]  /*0610*/  SYNCS.EXCH.64 URZ, [UR7+0x1b0], UR10 ;  /* 0x0001b00a07ff75b2 */ /* 0x0002e20008000100 */
[----:B------:R1:W4:Y:S01]  /*0620*/  SYNCS.EXCH.64 URZ, [UR7+0x8], UR8 ;  /* 0x0000080807ff75b2 */ /* 0x0003220008000100 */
[----:B------:R1:W1:Y:S01]  /*0630*/  SYNCS.EXCH.64 URZ, [UR7+0x1b8], UR10 ;  /* 0x0001b80a07ff75b2 */ /* 0x0002620008000100 */
        /* <DEDUP_REMOVED lines=104> */
[----:B--234-:R-:W-:Y:S01]  /*0cc0*/  NOP ;  /* 0x0000000000007918 */ /* 0x01cfe20000000000 */
.L_x_10:
[----:B-1----:R-:W-:Y:S05]  /*0cd0*/  BSYNC.RECONVERGENT B0 ;  /* 0x0000000000007941 */ /* 0x002fea0003800200 */
.L_x_9:
[----:B------:R-:W1:Y:S01]  /*0ce0*/  SHFL.IDX PT, R2, R107, RZ, 0x1f ;  /* 0x00001fff6b027589 */ /* 0x000e6200000e0000 */
[----:B------:R-:W-:Y:S01]  /*0cf0*/  NOP ;  /* 0x0000000000007918 */ /* 0x000fe20000000000 */
[----:B-1----:R-:W-:-:S13]  /*0d00*/  ISETP.NE.AND P0, PT, R2, 0x1, PT ;  /* 0x000000010200780c */ /* 0x002fda0003f05270 */
[----:B------:R-:W-:Y:S05]  /*0d10*/  @P0 BRA `(.L_x_11) ;  /* 0x0000000000400947 */ /* 0x000fea0003800000 */
[----:B------:R-:W1:Y:S01]  /*0d20*/  S2UR UR7, SR_CgaCtaId ;  /* 0x00000000000779c3 */ /* 0x000e620000008800 */
[----:B------:R-:W-:Y:S01]  /*0d30*/  UMOV UR8, 0x400 ;  /* 0x0000040000087882 */ /* 0x000fe20000000000 */
[----:B------:R-:W-:Y:S01]  /*0d40*/  UMOV UR6, 0x20 ;  /* 0x0000002000067882 */ /* 0x000fe20000000000 */
[----:B------:R-:W-:Y:S01]  /*0d50*/  UMOV UR5, 0x80 ;  /* 0x0000008000057882 */ /* 0x000fe20000000000 */
[----:B------:R-:W-:Y:S01]  /*0d60*/  ELECT P0, URZ, PT ;  /* 0x0000000000ff782f */ /* 0x000fe20003800000 */
        /* <DEDUP_REMOVED lines=8> */
[----:B-1----:R1:W2:Y:S01]  /*0df0*/  SYNCS.EXCH.64 URZ, [UR7+0x360], UR8 ;  /* 0x0003600807ff75b2 */ /* 0x0022a20008000100 */
[----:B------:R1:W3:Y:S01]  /*0e00*/  SYNCS.EXCH.64 URZ, [UR7+0x368], UR10 ;  /* 0x0003680a07ff75b2 */ /* 0x0002e20008000100 */
[----:B------:R-:W-:Y:S01]  /*0e10*/  NOP ;  /* 0x0000000000007918 */ /* 0x000fe20000000000 */
.L_x_11:
[----:B------:R-:W4:Y:S01]  /*0e20*/  SHFL.IDX PT, R2, R107, RZ, 0x1f ;  /* 0x00001fff6b027589 */ /* 0x000f2200000e0000 */
[----:B------:R-:W-:Y:S01]  /*0e30*/  NOP ;  /* 0x0000000000007918 */ /* 0x000fe20000000000 */
[----:B----4-:R-:W-:-:S13]  /*0e40*/  ISETP.NE.AND P0, PT, R2, 0x3, PT ;  /* 0x000000030200780c */ /* 0x010fda0003f05270 */
[----:B------:R-:W-:Y:S05]  /*0e50*/  @P0 BRA `(.L_x_12) ;  /* 0x0000000000300947 */ /* 0x000fea0003800000 */
[----:B------:R-:W4:Y:S01]  /*0e60*/  S2UR UR6, SR_CgaCtaId ;  /* 0x00000000000679c3 */ /* 0x000f220000008800 */
[----:B-1----:R-:W-:Y:S01]  /*0e70*/  UMOV UR7, 0x400 ;  /* 0x0000040000077882 */ /* 0x002fe20000000000 */
[----:B------:R-:W-:Y:S01]  /*0e80*/  UMOV UR5, 0x20 ;  /* 0x0000002000057882 */ /* 0x000fe20000000000 */
[----:B------:R-:W-:Y:S01]  /*0e90*/  ELECT P0, URZ, PT ;  /* 0x0000000000ff782f */ /* 0x000fe20003800000 */
[----:B------:R-:W-:-:S04]  /*0ea0*/  UIADD3 UR8, UPT, UPT, -UR5, 0x100000, URZ ;  /* 0x0010000005087890 */ /* 0x000fc8000fffe1ff */
[----:B------:R-:W-:Y:S02]  /*0eb0*/  USHF.L.U32 UR9, UR8, 0xb, URZ ;  /* 0x0000000b08097899 */ /* 0x000fe400080006ff */
[----:B------:R-:W-:Y:S02]  /*0ec0*/  USHF.L.U32 UR8, UR8, 0x1, URZ ;  /* 0x0000000108087899 */ /* 0x000fe400080006ff */
[----:B----4-:R-:W-:Y:S01]  /*0ed0*/  ULEA UR6, UR6, UR7, 0x18 ;  /* 0x0000000706067291 */ /* 0x010fe2000f8ec0ff */
[----:B------:R-:W1:Y:S11]  /*0ee0*/  FENCE.VIEW.ASYNC.S ;  /* 0x00000000000073c6 */ /* 0x000e760000000000 */
[----:B-1----:R4:W1:Y:S01]  /*0ef0*/  SYNCS.EXCH.64 URZ, [UR6+0x370], UR8 ;  /* 0x0003700806ff75b2 */ /* 0x0028620008000100 */
[----:B------:R4:W1:Y:S02]  /*0f00*/  SYNCS.EXCH.64 URZ, [UR6+0x378], UR8 ;  /* 0x0003780806ff75b2 */ /* 0x0008640008000100 */
[----:B----4-:R-:W-:Y:S01]  /*0f10*/  NOP ;  /* 0x0000000000007918 */ /* 0x010fe20000000000 */
.L_x_12:
[----:B------:R-:W4:Y:S01]  /*0f20*/  SHFL.IDX PT, R2, R107, RZ, 0x1f ;  /* 0x00001fff6b027589 */ /* 0x000f2200000e0000 */
[----:B------:R-:W-:Y:S01]  /*0f30*/  NOP ;  /* 0x0000000000007918 */ /* 0x000fe20000000000 */
[----:B----4-:R-:W-:-:S13]  /*0f40*/  ISETP.NE.AND P0, PT, R2, 0x4, PT ;  /* 0x000000040200780c */ /* 0x010fda0003f05270 */
[----:B------:R-:W-:Y:S05]  /*0f50*/  @P0 BRA `(.L_x_13) ;  /* 0x0000000000440947 */ /* 0x000fea0003800000 */
[----:B------:R-:W4:Y:S01]  /*0f60*/  S2UR UR6, SR_CgaCtaId ;  /* 0x00000000000679c3 */ /* 0x000f220000008800 */
[----:B-1----:R-:W-:Y:S01]  /*0f70*/  UMOV UR8, 0x1e0 ;  /* 0x000001e000087882 */ /* 0x002fe20000000000 */
[----:B------:R-:W-:Y:S01]  /*0f80*/  UMOV UR7, 0x400 ;  /* 0x0000040000077882 */ /* 0x000fe20000000000 */
[----:B------:R-:W-:Y:S01]  /*0f90*/  USEL UR8, UR8, 0x1a0, UP6 ;  /* 0x000001a008087887 */ /* 0x000fe2000b000000 */
[----:B------:R-:W-:Y:S01]  /*0fa0*/  UMOV UR5, 0x1 ;  /* 0x0000000100057882 */ /* 0x000fe20000000000 */
[----:B------:R-:W-:Y:S01]  /*0fb0*/  ELECT P0, URZ, PT ;  /* 0x0000000000ff782f */ /* 0x000fe20003800000 */
[----:B------:R-:W-:-:S04]  /*0fc0*/  UIADD3 UR10, UPT, UPT, -UR5, 0x100000, URZ ;  /* 0x00100000050a7890 */ /* 0x000fc8000fffe1ff */
[----:B------:R-:W-:Y:S02]  /*0fd0*/  USHF.L.U32 UR11, UR10, 0xb, URZ ;  /* 0x0000000b0a0b7899 */ /* 0x000fe400080006ff */
[----:B------:R-:W-:Y:S02]  /*0fe0*/  USHF.L.U32 UR10, UR10, 0x1, URZ ;  /* 0x000000010a0a7899 */ /* 0x000fe400080006ff */
        /* <DEDUP_REMOVED lines=8> */
.L_x_13:
[----:B------:R-:W4:Y:S01]  /*1070*/  SHFL.IDX PT, R2, R107, RZ, 0x1f ;  /* 0x00001fff6b027589 */ /* 0x000f2200000e0000 */
[----:B------:R-:W1:Y:S01]  /*1080*/  S2UR UR40, SR_CgaCtaId ;  /* 0x00000000002879c3 */ /* 0x000e620000008800 */
[----:B------:R-:W-:Y:S01]  /*1090*/  NOP ;  /* 0x0000000000007918 */ /* 0x000fe20000000000 */
[----:B----4-:R-:W-:-:S13]  /*10a0*/  ISETP.NE.AND P0, PT, R2, 0x5, PT ;  /* 0x000000050200780c */ /* 0x010fda0003f05270 */
[----:B-1----:R-:W-:Y:S05]  /*10b0*/  @P0 BRA `(.L_x_14) ;  /* 0x0000000000440947 */ /* 0x002fea0003800000 */
[----:B------:R-:W-:Y:S01]  /*10c0*/  UMOV UR7, 0x400 ;  /* 0x0000040000077882 */ /* 0x000fe20000000000 */
[----:B------:R-:W-:Y:S01]  /*10d0*/  UMOV UR6, 0x1 ;  /* 0x0000000100067882 */ /* 0x000fe20000000000 */
[----:B------:R-:W-:Y:S01]  /*10e0*/  UMOV UR5, 0x80 ;  /* 0x0000008000057882 */ /* 0x000fe20000000000 */
[----:B------:R-:W-:Y:S02]  /*10f0*/  ULEA UR7, UR40, UR7, 0x18 ;  /* 0x0000000728077291 */ /* 0x000fe4000f8ec0ff */
[----:B------:R-:W-:-:S04]  /*1100*/  UIADD3 UR8, UPT, UPT, -UR6, 0x100000, URZ ;  /* 0x0010000006087890 */ /* 0x000fc8000fffe1ff */
[----:B------:R-:W-:Y:S02]  /*1110*/  USHF.L.U32 UR9, UR8, 0xb, URZ ;  /* 0x0000000b08097899 */ /* 0x000fe400080006ff */
[----:B------:R-:W-:Y:S02]  /*1120*/  USHF.L.U32 UR8, UR8, 0x1, URZ ;  /* 0x0000000108087899 */ /* 0x000fe400080006ff */
[----:B------:R-:W-:-:S04]  /*1130*/  UIADD3 UR10, UPT, UPT, -UR5, 0x100000, URZ ;  /* 0x00100000050a7890 */ /* 0x000fc8000fffe1ff */
[----:B------:R-:W-:Y:S02]  /*1140*/  USHF.L.U32 UR11, UR10, 0xb, URZ ;  /* 0x0000000b0a0b7899 */ /* 0x000fe400080006ff */
[----:B------:R-:W-:Y:S01]  /*1150*/  USHF.L.U32 UR10, UR10, 0x1, URZ ;  /* 0x000000010a0a7899 */ /* 0x000fe200080006ff */
[----:B------:R-:W-:Y:S01]  /*1160*/  ELECT P0, URZ, PT ;  /* 0x0000000000ff782f */ /* 0x000fe20003800000 */
[----:B------:R-:W1:Y:S02]  /*1170*/  FENCE.VIEW.ASYNC.S ;  /* 0x00000000000073c6 */ /* 0x000e640000000000 */
[----:B-1----:R1:W4:Y:S08]  /*1180*/  SYNCS.EXCH.64 URZ, [UR7+0x390], UR8 ;  /* 0x0003900807ff75b2 */ /* 0x0023300008000100 */
[----:B------:R1:W1:Y:S01]  /*1190*/  SYNCS.EXCH.64 URZ, [UR7+0x3a0], UR10 ;  /* 0x0003a00a07ff75b2 */ /* 0x0002620008000100 */
[----:B------:R1:W1:Y:S01]  /*11a0*/  SYNCS.EXCH.64 URZ, [UR7+0x398], UR8 ;  /* 0x0003980807ff75b2 */ /* 0x0002620008000100 */
[----:B------:R1:W1:Y:S01]  /*11b0*/  SYNCS.EXCH.64 URZ, [UR7+0x3a8], UR10 ;  /* 0x0003a80a07ff75b2 */ /* 0x0002620008000100 */
[----:B------:R-:W-:Y:S01]  /*11c0*/  NOP ;  /* 0x0000000000007918 */ /* 0x000fe20000000000 */
.L_x_14:
[----:B------:R-:W2:Y:S01]  /*11d0*/  LDCU UR5, c[0x0][0x36c] ;  /* 0x00006d80ff0577ac */ /* 0x000ea20008000800 */
[----:B------:R-:W-:Y:S01]  /*11e0*/  ISETP.NE.OR P6, PT, R0, 0x2, !P6 ;  /* 0x000000020000780c */ /* 0x000fe200077c5670 */
[----:B------:R-:W-:Y:S01]  /*11f0*/  NOP ;  /* 0x0000000000007918 */ /* 0x000fe20000000000 */
[----:B------:R-:W-:Y:S01]  /*1200*/  LOP3.LUT R8, R101, 0x1f, RZ, 0xc0, !PT ;  /* 0x0000001f65087812 */ /* 0x000fe200078ec0ff */
[----:B------:R-:W-:Y:S02]  /*1210*/  UISETP.NE.AND UP5, UPT, UR4, 0x2, UPT ;  /* 0x000000020400788c */ /* 0x000fe4000bfa5270 */
[----:B------:R-:W-:Y:S02]  /*1220*/  UISETP.NE.AND UP4, UPT, UR4, URZ, UPT ;  /* 0x000000ff0400728c */ /* 0x000fe4000bf85270 */
[----:B--2---:R-:W-:-:S09]  /*1230*/  UISETP.EQ.U32.AND UP1, UPT, UR5, 0x1, UPT ;  /* 0x000000010500788c */ /* 0x004fd2000bf22070 */
[----:B------:R-:W-:Y:S05]  /*1240*/  BRA.U !UP1, `(.L_x_15) ;  /* 0x0000000109087547 */ /* 0x000fea000b800000 */
[----:B-1-34-:R-:W-:Y:S01]  /*1250*/  UCGABAR_ARV ;  /* 0x00000000000079c7 */ /* 0x01afe20008000000 */
[----:B------:R-:W-:Y:S05]  /*1260*/  BRA `(.L_x_16) ;  /* 0x0000000000047947 */ /* 0x000fea0003800000 */
.L_x_15:
[----:B-1-34-:R-:W-:Y:S01]  /*1270*/  NOP ;  /* 0x0000000000007918 */ /* 0x01afe20000000000 */
.L_x_16:
[----:B------:R-:W1:Y:S01]  /*1280*/  S2R R111, SR_CTAID.Y ;  /* 0x00000000006f7919 */ /* 0x000e620000002600 */
[----:B------:R-:W2:Y:S01]  /*1290*/  S2UR UR6, SR_CTAID.X ;  /* 0x00000000000679c3 */ /* 0x000ea20000002500 */
[----:B------:R-:W-:-:S05]  /*12a0*/  CS2R.32 R91, SR_CgaSize ;  /* 0x00000000005b7805 */ /* 0x000fca0000008a00 */
[----:B------:R-:W-:-:S05]  /*12b0*/  IMAD R91, R91, -0xa0, RZ ;  /* 0xffffff605b5b7824 */ /* 0x000fca00078e02ff */
[----:B------:R-:W-:-:S14]  /*12c0*/  R2UR UR7, R91 ;  /* 0x000000005b0772ca */ /* 0x000fdc00000e0000 */
[----:B------:R-:W3:Y:S01]  /*12d0*/  LDCU UR7, c[0x0][UR7+0x2b0] ;  /* 0x00005600070777ac */ /* 0x000ee20008000800 */
[----:B------:R-:W-:-:S05]  /*12e0*/  CS2R.32 R91, SR_CgaSize ;  /* 0x00000000005b7805 */ /* 0x000fca0000008a00 */
[----:B------:R-:W-:-:S05]  /*12f0*/  IMAD R91, R91, -0xa0, RZ ;  /* 0xffffff605b5b7824 */ /* 0x000fca00078e02ff */
[----:B------:R-:W-:-:S14]  /*1300*/  R2UR UR5, R91 ;  /* 0x000000005b0572ca */ /* 0x000fdc00000e0000 */
[----:B------:R-:W4:Y:S01]  /*1310*/  LDCU UR5, c[0x0][UR5+0x2b4] ;  /* 0x00005680050577ac */ /* 0x000f220008000800 */
[----:B------:R-:W-:-:S05]  /*1320*/  CS2R.32 R79, SR_CgaSize ;  /* 0x00000000004f7805 */ /* 0x000fca0000008a00 */
[----:B------:R-:W-:-:S06]  /*1330*/  IMAD R79, R79, -0xa0, RZ ;  /* 0xffffff604f4f7824 */ /* 0x000fcc00078e02ff */
[----:B------:R-:W4:Y:S01]  /*1340*/  LDC R79, c[0x0][R79+0x2a4] ;  /* 0x0000a9004f4f7b82 */ /* 0x000f220000000800 */
[----:B------:R-:W-:Y:S02]  /*1350*/  USHF.L.U32 UR36, UR40, 0xa, URZ ;  /* 0x0000000a28247899 */ /* 0x000fe400080006ff */
[----:B------:R-:W-:Y:S02]  /*1360*/  USHF.L.U32 UR22, UR40, 0x4, URZ ;  /* 0x0000000428167899 */ /* 0x000fe400080006ff */
[----:B------:R-:W-:Y:S02]  /*1370*/  ULOP3.LUT UR36, UR36, 0x400, URZ, 0xc0, !UPT ;  /* 0x0000040024247892 */ /* 0x000fe4000f8ec0ff */
[----:B------:R-:W-:Y:S01]  /*1380*/  ULOP3.LUT UR22, UR22, 0x10, URZ, 0xc0, !UPT ;  /* 0x0000001016167892 */ /* 0x000fe2000f8ec0ff */
[----:B------:R-:W4:Y:S01]  /*1390*/  LDC R11, c[0x0][0xb24] ;  /* 0x0002c900ff0b7b82 */ /* 0x000f220000000800 */
[----:B------:R-:W-:Y:S01]  /*13a0*/  UISETP.NE.AND UP2, UPT, UR4, 0x2, UPT ;  /* 0x000000020400788c */ /* 0x000fe2000bf45270 */
[----:B--2---:R-:W-:-:S02]  /*13b0*/  I2FP.F32.U32 R90, UR6 ;  /* 0x00000006005a7c45 */ /* 0x004fc40008201000 */
[----:B------:R-:W-:-:S05]  /*13c0*/  CS2R.32 R3, SR_CgaSize ;  /* 0x0000000000037805 */ /* 0x000fca0000008a00 */
[----:B------:R-:W-:-:S06]  /*13d0*/  IMAD R3, R3, -0xa0, RZ ;  /* 0xffffff6003037824 */ /* 0x000fcc00078e02ff */
[----:B------:R-:W2:Y:S01]  /*13e0*/  LDC R3, c[0x0][R3+0x2a0] ;  /* 0x0000a80003037b82 */ /* 0x000ea20000000800 */
[----:B------:R-:W-:Y:S01]  /*13f0*/  MOV R91, UR6 ;  /* 0x00000006005b7c02 */ /* 0x000fe20008000f00 */
[----:B---3--:R-:W-:Y:S01]  /*1400*/  FMUL R90, R90, UR7 ;  /* 0x000000075a5a7c20 */ /* 0x008fe20008400000 */
[----:B-1----:R-:W-:-:S05]  /*1410*/  I2FP.F32.U32 R2, R111 ;  /* 0x0000006f00027245 */ /* 0x002fca0000201000 */
[----:B------:R-:W1:Y:S01]  /*1420*/  S2UR UR45, SR_CTAID.Z ;  /* 0x00000000002d79c3 */ /* 0x000e620000002700 */
[----:B------:R-:W3:Y:S01]  /*1430*/  F2I.U32.TRUNC.NTZ R90, R90 ;  /* 0x0000005a005a7305 */ /* 0x000ee2000020f000 */
[----:B----4-:R-:W-:Y:S01]  /*1440*/  FMUL R2, R2, UR5 ;  /* 0x0000000502027c20 */ /* 0x010fe20008400000 */
[----:B------:R-:W4:Y:S01]  /*1450*/  LDCU UR5, c[0x0][0xb30] ;  /* 0x00016600ff0577ac */ /* 0x000f220008000800 */
[----:B------:R-:W-:-:S04]  /*1460*/  ISETP.GE.AND P0, PT, R11, 0x1, PT ;  /* 0x000000010b00780c */ /* 0x000fc80003f06270 */
[----:B------:R-:W1:Y:S01]  /*1470*/  LDC R40, c[0x0][0xb24] ;  /* 0x0002c900ff287b82 */ /* 0x000e620000000800 */
[----:B------:R-:W4:Y:S01]  /*1480*/  F2I.U32.TRUNC.NTZ R0, R2 ;  /* 0x0000000200007305 */ /* 0x000f22000020f000 */
[----:B---3--:R-:W-:-:S05]  /*1490*/  IADD3 R90, PT, PT, -R90, RZ, RZ ;  /* 0x000000ff5a5a7210 */ /* 0x008fca0007ffe1ff */
[----:B--2---:R-:W-:Y:S01]  /*14a0*/  IMAD R90, R3, R90, UR6 ;  /* 0x00000006035a7e24 */ /* 0x004fe2000f8e025a */
[----:B----4-:R-:W-:-:S05]  /*14b0*/  IADD3 R0, PT, PT, -R0, RZ, RZ ;  /* 0x000000ff00007210 */ /* 0x010fca0007ffe1ff */
[----:B------:R-:W-:Y:S01]  /*14c0*/  IMAD R79, R79, R0, R111 ;  /* 0x000000004f4f7224 */ /* 0x000fe200078e026f */
[----:B------:R-:W-:Y:S01]  /*14d0*/  PRMT R0, RZ, 0x7610, R0 ;  /* 0x00007610ff007816 */ /* 0x000fe20000000000 */
[----:B------:R-:W-:Y:S06]  /*14e0*/  BRA.U UP4, `(.L_x_17) ;  /* 0x0000000104207547 */ /* 0x000fec000b800000 */
[C---:B------:R-:W-:Y:S02]  /*14f0*/  ISETP.NE.AND P3, PT, R79.reuse, RZ, PT ;  /* 0x000000ff4f00720c */ /* 0x040fe40003f65270 */
[----:B------:R-:W-:Y:S02]  /*1500*/  ISETP.NE.AND P1, PT, R79, RZ, PT ;  /* 0x000000ff4f00720c */ /* 0x000fe40003f25270 */
[C---:B------:R-:W-:Y:S02]  /*1510*/  ISETP.NE.AND P2, PT, R90.reuse, 0x1, PT ;  /* 0x000000015a00780c */ /* 0x040fe40003f45270 */
[----:B------:R-:W-:Y:S02]  /*1520*/  SEL R0, RZ, 0x2, P3 ;  /* 0x00000002ff007807 */ /* 0x000fe40001800000 */
[----:B------:R-:W-:Y:S02]  /*1530*/  ISETP.EQ.OR P1, PT, R90, RZ, !P1 ;  /* 0x000000ff5a00720c */ /* 0x000fe40004f22670 */
[----:B------:R-:W-:-:S02]  /*1540*/  SEL R0, R0, 0x2, P2 ;  /* 0x0000000200007807 */ /* 0x000fc40001000000 */
[----:B------:R-:W-:-:S05]  /*1550*/  SEL R3, RZ, 0x1, !P1 ;  /* 0x00000001ff037807 */ /* 0x000fca0004800000 */
[----:B------:R-:W-:Y:S02]  /*1560*/  IMAD.IADD R0, R3, 0x1, R0 ;  /* 0x0000000103007824 */ /* 0x000fe400078e0200 */
.L_x_17:
[----:B------:R-:W-:Y:S05]  /*1570*/  @!P0 BRA `(.L_x_18) ;  /* 0x0000000000b88947 */ /* 0x000fea0003800000 */
[----:B------:R-:W2:Y:S01]  /*1580*/  LDC.64 R4, c[0x0][0xb18] ;  /* 0x0002c600ff047b82 */ /* 0x000ea20000000a00 */
[----:B------:R-:W-:-:S07]  /*1590*/  ISETP.NE.AND P0, PT, R11, 0x1, PT ;  /* 0x000000010b00780c */ /* 0x000fce0003f05270 */
[----:B------:R-:W3:Y:S08]  /*15a0*/  LDC R10, c[0x0][0xb0c] ;  /* 0x0002c300ff0a7b82 */ /* 0x000ef00000000800 */
[----:B------:R-:W4:Y:S08]  /*15b0*/  LDC R13, c[0x0][0x370] ;  /* 0x0000dc00ff0d7b82 */ /* 0x000f300000000800 */
[----:B------:R-:W1:Y:S01]  /*15c0*/  LDC R12, c[0x0][0x374] ;  /* 0x0000dd00ff0c7b82 */ /* 0x000e620000000800 */
[----:B--2---:R-:W-:-:S07]  /*15d0*/  ISETP.NE.AND P1, PT, R4, 0x1, PT ;  /* 0x000000010400780c */ /* 0x004fce0003f25270 */
[----:B------:R-:W4:Y:S01]  /*15e0*/  LDC.64 R6, c[0x0][0xb10] ;  /* 0x0002c400ff067b82 */ /* 0x000f220000000a00 */
[----:B---3--:R-:W-:-:S07]  /*15f0*/  ISETP.NE.AND P2, PT, R10, 0x1, PT ;  /* 0x000000010a00780c */ /* 0x008fce0003f45270 */
[----:B------:R-:W2:Y:S08]  /*1600*/  LDC R9, c[0x0][0xb20] ;  /* 0x0002c800ff097b82 */ /* 0x000eb00000000800 */
[----:B------:R-:W3:Y:S01]  /*1610*/  LDC.64 R2, c[0x0][0xb28] ;  /* 0x0002ca00ff027b82 */ /* 0x000ee20000000a00 */
[----:B-1----:R-:W-:-:S04]  /*1620*/  IMAD.HI.U32 R14, R12, R5, RZ ;  /* 0x000000050c0e7227 */ /* 0x002fc800078e00ff */
[----:B----4-:R-:W-:-:S04]  /*1630*/  IMAD.HI.U32 R16, R13, R6, RZ ;  /* 0x000000060d107227 */ /* 0x010fc800078e00ff */
[----:B------:R-:W-:Y:S01]  /*1640*/  IMAD.HI.U32 R18, R91, R6, RZ ;  /* 0x000000065b127227 */ /* 0x000fe200078e00ff */
[----:B------:R-:W-:Y:S02]  /*1650*/  @P2 SHF.R.U32.HI R13, RZ, R7, R16 ;  /* 0x00000007ff0d2219 */ /* 0x000fe40000011610 */
[----:B--2---:R-:W-:Y:S01]  /*1660*/  @P1 SHF.R.U32.HI R12, RZ, R9, R14 ;  /* 0x00000009ff0c1219 */ /* 0x004fe2000001160e */
[----:B------:R-:W-:Y:S01]  /*1670*/  IMAD.HI.U32 R16, R111, R5, RZ ;  /* 0x000000056f107227 */ /* 0x000fe200078e00ff */
[----:B------:R-:W-:-:S04]  /*1680*/  SHF.R.U32.HI R18, RZ, R7, R18 ;  /* 0x00000007ff127219 */ /* 0x000fc80000011612 */
[----:B------:R-:W-:Y:S01]  /*1690*/  SHF.R.U32.HI R16, RZ, R9, R16 ;  /* 0x00000009ff107219 */ /* 0x000fe20000011610 */
[----:B---3--:R-:W-:Y:S01]  /*16a0*/  IMAD.HI.U32 R14, R12, R2, RZ ;  /* 0x000000020c0e7227 */ /* 0x008fe200078e00ff */
[----:B------:R-:W-:Y:S02]  /*16b0*/  SEL R7, R91, R18, !P2 ;  /* 0x000000125b077207 */ /* 0x000fe40005000000 */
[----:B------:R-:W-:Y:S01]  /*16c0*/  SEL R5, R111, R16, !P1 ;  /* 0x000000106f057207 */ /* 0x000fe20004800000 */
[----:B------:R-:W-:Y:S01]  /*16d0*/  IMAD.HI.U32 R6, R13, R2, RZ ;  /* 0x000000020d067227 */ /* 0x000fe200078e00ff */
[-C--:B------:R-:W-:Y:S02]  /*16e0*/  @P0 SHF.R.U32.HI R12, RZ, R3.reuse, R14 ;  /* 0x00000003ff0c0219 */ /* 0x080fe4000001160e */
[----:B------:R-:W-:Y:S02]  /*16f0*/  IADD3 R9, PT, PT, -R5, RZ, RZ ;  /* 0x000000ff05097210 */ /* 0x000fe40007ffe1ff */
[----:B------:R-:W-:Y:S01]  /*1700*/  @P0 SHF.R.U32.HI R13, RZ, R3, R6 ;  /* 0x00000003ff0d0219 */ /* 0x000fe20000011606 */
[----:B------:R-:W-:-:S02]  /*1710*/  IMAD R12, R12, R11, RZ ;  /* 0x0000000b0c0c7224 */ /* 0x000fc400078e02ff */
[----:B------:R-:W-:Y:S02]  /*1720*/  IMAD R9, R4, R9, R111 ;  /* 0x0000000904097224 */ /* 0x000fe400078e026f */
[----:B------:R-:W-:Y:S01]  /*1730*/  IMAD R6, R13, R11, RZ ;  /* 0x0000000b0d067224 */ /* 0x000fe200078e02ff */
[----:B------:R-:W-:-:S04]  /*1740*/  ISETP.GE.AND P1, PT, R5, R12, PT ;  /* 0x0000000c0500720c */ /* 0x000fc80003f26270 */
[----:B------:R-:W-:Y:S01]  /*1750*/  ISETP.GE.OR P1, PT, R7, R6, P1 ;  /* 0x000000060700720c */ /* 0x000fe20000f26670 */
[----:B------:R-:W-:-:S05]  /*1760*/  IMAD.HI.U32 R6, R5, R2, RZ ;  /* 0x0000000205067227 */ /* 0x000fca00078e00ff */
[----:B------:R-:W-:-:S04]  /*1770*/  SHF.R.U32.HI R6, RZ, R3, R6 ;  /* 0x00000003ff067219 */ /* 0x000fc80000011606 */
[----:B------:R-:W-:-:S03]  /*1780*/  SEL R6, R5, R6, !P0 ;  /* 0x0000000605067207 */ /* 0x000fc60004000000 */
[----:B------:R-:W-:Y:S01]  /*1790*/  @!P1 IMAD.HI.U32 R12, R7, R2, RZ ;  /* 0x00000002070c9227 */ /* 0x000fe200078e00ff */
[----:B------:R-:W-:-:S04]  /*17a0*/  IADD3 R2, PT, PT, -R6, RZ, RZ ;  /* 0x000000ff06027210 */ /* 0x000fc80007ffe1ff */
[----:B------:R-:W-:Y:S01]  /*17b0*/  @!P1 SHF.R.U32.HI R12, RZ, R3, R12 ;  /* 0x00000003ff0c9219 */ /* 0x000fe2000001160c */
[----:B------:R-:W-:-:S03]  /*17c0*/  IMAD R2, R11, R2, R5 ;  /* 0x000000020b027224 */ /* 0x000fc600078e0205 */
[----:B------:R-:W-:-:S05]  /*17d0*/  @!P1 SEL R3, R7, R12, !P0 ;  /* 0x0000000c07039207 */ /* 0x000fca0004000000 */
[--C-:B------:R-:W-:Y:S02]  /*17e0*/  @!P1 IMAD.IADD R6, R6, 0x1, -R3.reuse ;  /* 0x0000000106069824 */ /* 0x100fe400078e0a03 */
[----:B------:R-:W-:Y:S01]  /*17f0*/  @!P1 IMAD R3, R2, R13, R3 ;  /* 0x0000000d02039224 */ /* 0x000fe200078e0203 */
[----:B------:R-:W-:Y:S01]  /*1800*/  IADD3 R2, PT, PT, -R7, RZ, RZ ;  /* 0x000000ff07027210 */ /* 0x000fe20007ffe1ff */
[----:B------:R-:W-:Y:S02]  /*1810*/  @!P1 IMAD R5, R6, R11, R7 ;  /* 0x0000000b06059224 */ /* 0x000fe400078e0207 */
[----:B------:R-:W-:Y:S02]  /*1820*/  @!P1 IMAD.MOV.U32 R7, RZ, RZ, R3 ;  /* 0x000000ffff079224 */ /* 0x000fe400078e0003 */
[----:B------:R-:W-:Y:S02]  /*1830*/  IMAD R2, R10, R2, R91 ;  /* 0x000000020a027224 */ /* 0x000fe400078e025b */
[----:B------:R-:W-:-:S02]  /*1840*/  IMAD R111, R5, R4, R9 ;  /* 0x00000004056f7224 */ /* 0x000fc400078e0209 */
[----:B------:R-:W-:Y:S02]  /*1850*/  IMAD R91, R7, R10, R2 ;  /* 0x0000000a075b7224 */ /* 0x000fe400078e0202 */
.L_x_18:
[----:B------:R-:W-:-:S09]  /*1860*/  UISETP.NE.AND UP3, UPT, UR5, 0x1, UPT ;  /* 0x000000010500788c */ /* 0x000fd2000bf65270 */
[----:B------:R-:W-:Y:S05]  /*1870*/  BRA.U UP3, `(.L_x_19) ;  /* 0x0000000103407547 */ /* 0x000fea000b800000 */
[----:B------:R-:W2:Y:S08]  /*1880*/  LDC.64 R4, c[0x0][0xb10] ;  /* 0x0002c400ff047b82 */ /* 0x000eb00000000a00 */
[----:B------:R-:W3:Y:S08]  /*1890*/  LDC.64 R2, c[0x0][0xb18] ;  /* 0x0002c600ff027b82 */ /* 0x000ef00000000a00 */
[----:B------:R-:W4:Y:S08]  /*18a0*/  LDC R6, c[0x0][0xb20] ;  /* 0x0002c800ff067b82 */ /* 0x000f300000000800 */
[----:B------:R-:W1:Y:S01]  /*18b0*/  LDC R10, c[0x0][0xb0c] ;  /* 0x0002c300ff0a7b82 */ /* 0x000e620000000800 */
[----:B--2---:R-:W-:-:S05]  /*18c0*/  IMAD.HI.U32 R4, R91, R4, RZ ;  /* 0x000000045b047227 */ /* 0x004fca00078e00ff */
[----:B------:R-:W-:Y:S01]  /*18d0*/  SHF.R.U32.HI R4, RZ, R5, R4 ;  /* 0x00000005ff047219 */ /* 0x000fe20000011604 */
[----:B---3--:R-:W-:Y:S01]  /*18e0*/  IMAD.HI.U32 R3, R111, R3, RZ ;  /* 0x000000036f037227 */ /* 0x008fe200078e00ff */
[----:B------:R-:W-:-:S04]  /*18f0*/  ISETP.NE.AND P0, PT, R2, 0x1, PT ;  /* 0x000000010200780c */ /* 0x000fc80003f05270 */
[----:B----4-:R-:W-:-:S04]  /*1900*/  SHF.R.U32.HI R6, RZ, R6, R3 ;  /* 0x00000006ff067219 */ /* 0x010fc80000011603 */
[----:B------:R-:W-:Y:S02]  /*1910*/  SEL R3, R111, R6, !P0 ;  /* 0x000000066f037207 */ /* 0x000fe40004000000 */
[----:B-1----:R-:W-:-:S04]  /*1920*/  ISETP.NE.AND P1, PT, R10, 0x1, PT ;  /* 0x000000010a00780c */ /* 0x002fc80003f25270 */
[----:B------:R-:W-:-:S05]  /*1930*/  SEL R4, R91, R4, !P1 ;  /* 0x000000045b047207 */ /* 0x000fca0004800000 */
[----:B------:R-:W-:Y:S02]  /*1940*/  IMAD.IADD R5, R3, 0x1, -R4 ;  /* 0x0000000103057824 */ /* 0x000fe400078e0a04 */
[----:B------:R-:W-:Y:S02]  /*1950*/  IMAD.IADD R3, R4, 0x1, -R3 ;  /* 0x0000000104037824 */ /* 0x000fe400078e0a03 */
[----:B------:R-:W-:Y:S02]  /*1960*/  IMAD R91, R5, R10, R91 ;  /* 0x0000000a055b7224 */ /* 0x000fe400078e025b */
[----:B------:R-:W-:Y:S02]  /*1970*/  IMAD R111, R3, R2, R111 ;  /* 0x00000002036f7224 */ /* 0x000fe400078e026f */
.L_x_19:
[----:B------:R-:W-:Y:S05]  /*1980*/  BRA.U !UP1, `(.L_x_20) ;  /* 0x00000001090c7547 */ /* 0x000fea000b800000 */
[----:B------:R-:W-:Y:S01]  /*1990*/  UCGABAR_WAIT ;  /* 0x0000000000007dc7 */ /* 0x000fe20008000000 */
[----:B------:R-:W-:Y:S01]  /*19a0*/  CCTL.IVALL ;  /* 0x00000000ff00798f */ /* 0x000fe20002000000 */
[----:B------:R-:W-:Y:S05]  /*19b0*/  BRA `(.L_x_21) ;  /* 0x0000000000047947 */ /* 0x000fea0003800000 */
.L_x_20:
[----:B------:R-:W-:Y:S06]  /*19c0*/  BAR.SYNC.DEFER_BLOCKING 0x0 ;  /* 0x0000000000007b1d */ /* 0x000fec0000010000 */
.L_x_21:
[----:B------:R-:W-:Y:S05]  /*19d0*/  BRA.U UP2, `(.L_x_22) ;  /* 0x0000003502147547 */ /* 0x000fea000b800000 */
[----:B------:R-:W2:Y:S01]  /*19e0*/  LDCU UR42, c[0x0][0x390] ;  /* 0x00007200ff2a77ac */ /* 0x000ea20008000800 */
[----:B------:R-:W3:Y:S01]  /*19f0*/  LDC R2, c[0x0][0x5c0] ;  /* 0x00017000ff027b82 */ /* 0x000ee20000000800 */
[----:B------:R-:W-:Y:S01]  /*1a00*/  PLOP3.LUT P4, PT, PT, PT, UP6, 0x80, 0x8 ;  /* 0x000000000008781c */ /* 0x000fe20003f8f068 */
[----:B------:R-:W-:Y:S01]  /*1a10*/  IMAD.MOV.U32 R12, RZ, RZ, 0x1 ;  /* 0x00000001ff0c7424 */ /* 0x000fe200078e00ff */
[----:B------:R-:W-:Y:S01]  /*1a20*/  UISETP.NE.AND UP0, UPT, UR4, URZ, UPT ;  /* 0x000000ff0400728c */ /* 0x000fe2000bf05270 */
[----:B------:R-:W-:Y:S01]  /*1a30*/  ISETP.EQ.OR P5, PT, R8, RZ, P6 ;  /* 0x000000ff0800720c */ /* 0x000fe200037a2670 */
[----:B------:R-:W-:Y:S01]  /*1a40*/  USEL UR39, URZ, 0x1, UP5 ;  /* 0x00000001ff277887 */ /* 0x000fe2000a800000 */
[----:B------:R-:W-:Y:S01]  /*1a50*/  PLOP3.LUT P4, PT, P4, PT, PT, 0x8, 0x80 ;  /* 0x000000000080781c */ /* 0x000fe2000278e170 */
[----:B------:R-:W-:Y:S01]  /*1a60*/  IMAD.MOV.U32 R10, RZ, RZ, RZ ;  /* 0x000000ffff0a7224 */ /* 0x000fe200078e00ff */
[----:B------:R-:W4:Y:S01]  /*1a70*/  LDC R9, c[0x0][0x370] ;  /* 0x0000dc00ff097b82 */ /* 0x000f220000000800 */
[----:B------:R-:W1:Y:S01]  /*1a80*/  LDCU.64 UR46, c[0x0][0x348] ;  /* 0x00006900ff2e77ac */ /* 0x000e620008000a00 */
[----:B------:R-:W-:Y:S01]  /*1a90*/  USEL UR39, UR39, 0x2, UP0 ;  /* 0x0000000227277887 */ /* 0x000fe20008000000 */
[----:B------:R-:W-:-:S05]  /*1aa0*/  UMOV UR40, URZ ;  /* 0x000000ff00287c82 */ /* 0x000fca0008000000 */
[----:B------:R-:W1:Y:S01]  /*1ab0*/  LDC R0, c[0x0][0x374] ;  /* 0x0000dd00ff007b82 */ /* 0x000e620000000800 */
[----:B--2---:R-:W-:Y:S02]  /*1ac0*/  UIADD3 UR5, UPT, UPT, UR42, 0x1f, URZ ;  /* 0x0000001f2a057890 */ /* 0x004fe4000fffe0ff */
[----:B------:R-:W-:Y:S02]  /*1ad0*/  UIADD3 UR4, UPT, UPT, UR42, -0x1, URZ ;  /* 0xffffffff2a047890 */ /* 0x000fe4000fffe0ff */
[----:B------:R-:W-:Y:S02]  /*1ae0*/  USHF.R.S32.HI UR44, URZ, 0x1f, UR5 ;  /* 0x0000001fff2c7899 */ /* 0x000fe40008011405 */
[----:B------:R-:W-:Y:S01]  /*1af0*/  UISETP.GE.U32.AND UP2, UPT, UR4, -0x3f, UPT ;  /* 0xffffffc10400788c */ /* 0x000fe2000bf46070 */
[----:B---3--:R-:W-:Y:S01]  /*1b00*/  VIADD R2, R2, 0x3f ;  /* 0x0000003f02027836 */ /* 0x008fe20000000000 */
[----:B------:R-:W-:Y:S02]  /*1b10*/  ULEA.HI UR44, UR44, UR5, URZ, 0x5 ;  /* 0x000000052c2c7291 */ /* 0x000fe4000f8f28ff */
[----:B------:R-:W-:-:S02]  /*1b20*/  UIADD3 UR42, UPT, UPT, UR42, 0x3e, URZ ;  /* 0x0000003e2a2a7890 */ /* 0x000fc4000fffe0ff */
[----:B------:R-:W-:Y:S01]  /*1b30*/  USHF.R.S32.HI UR44, URZ, 0x5, UR44 ;  /* 0x00000005ff2c7899 */ /* 0x000fe2000801142c */
[----:B------:R-:W-:-:S03]  /*1b40*/  SHF.R.S32.HI R3, RZ, 0x1f, R2 ;  /* 0x0000001fff037819 */ /* 0x000fc60000011402 */
[----:B------:R-:W-:Y:S01]  /*1b50*/  UISETP.LT.U32.AND UP1, UPT, UR44, 0x36, UPT ;  /* 0x000000362c00788c */ /* 0x000fe2000bf21070 */
[----:B------:R-:W-:-:S03]  /*1b60*/  LEA.HI R14, R3, R2, RZ, 0x6 ;  /* 0x00000002030e7211 */ /* 0x000fc600078f30ff */
[----:B------:R-:W-:Y:S01]  /*1b70*/  USEL UR43, UR44, 0x36, UP1 ;  /* 0x000000362c2b7887 */ /* 0x000fe20008800000 */
[----:B------:R-:W-:-:S03]  /*1b80*/  SHF.R.S32.HI R14, RZ, 0x6, R14 ;  /* 0x00000006ff0e7819 */ /* 0x000fc6000001140e */
[----:B------:R-:W-:Y:S02]  /*1b90*/  UIADD3 UR38, UPT, UPT, UR43, -0x1, URZ ;  /* 0xffffffff2b267890 */ /* 0x000fe4000fffe0ff */
[----:B------:R-:W-:Y:S02]  /*1ba0*/  @UP2 UIADD3 UR38, UPT, UPT, UR43, URZ, URZ ;  /* 0x000000ff2b262290 */ /* 0x000fe4000fffe0ff */
[----:B------:R-:W-:Y:S02]  /*1bb0*/  UIADD3 UR41, UPT, UPT, UR44, -UR43, URZ ;  /* 0x8000002b2c297290 */ /* 0x000fe4000fffe0ff */
[----:B-1--4-:R-:W-:-:S12]  /*1bc0*/  UIADD3 UR38, UPT, UPT, UR38, 0x1, URZ ;  /* 0x0000000126267890 */ /* 0x012fd8000fffe0ff */
.L_x_40:
[-C--:B------:R-:W-:Y:S01]  /*1bd0*/  IABS R7, R14.reuse ;  /* 0x0000000e00077213 */ /* 0x080fe20000000000 */
[----:B-1----:R-:W1:Y:S01]  /*1be0*/  LDC R4, c[0x0][0x5c4] ;  /* 0x00017100ff047b82 */ /* 0x002e620000000800 */
[----:B------:R-:W-:Y:S01]  /*1bf0*/  IMAD.MOV.U32 R16, RZ, RZ, RZ ;  /* 0x000000ffff107224 */ /* 0x000fe200078e00ff */
[----:B------:R-:W-:Y:S01]  /*1c00*/  IABS R3, R111 ;  /* 0x0000006f00037213 */ /* 0x000fe20000000000 */
[----:B------:R-:W2:Y:S01]  /*1c10*/  I2F.RP R13, R7 ;  /* 0x00000007000d7306 */ /* 0x000ea20000209400 */
[----:B------:R-:W-:Y:S01]  /*1c20*/  IABS R2, R14 ;  /* 0x0000000e00027213 */ /* 0x000fe20000000000 */
[----:B------:R-:W-:Y:S01]  /*1c30*/  UMOV UR4, 0x400 ;  /* 0x0000040000047882 */ /* 0x000fe20000000000 */
[----:B------:R-:W-:Y:S01]  /*1c40*/  UISETP.GE.U32.AND UP0, UPT, UR42, 0x3f, UPT ;  /* 0x0000003f2a00788c */ /* 0x000fe2000bf06070 */
[----:B------:R-:W-:Y:S01]  /*1c50*/  R2UR UR30, R91 ;  /* 0x000000005b1e72ca */ /* 0x000fe200000e0000 */
[----:B------:R-:W3:Y:S01]  /*1c60*/  S2UR UR37, SR_CgaCtaId ;  /* 0x00000000002579c3 */ /* 0x000ee20000008800 */
[----:B------:R-:W-:Y:S01]  /*1c70*/  IADD3 R2, PT, PT, RZ, -R2, RZ ;  /* 0x80000002ff027210 */ /* 0x000fe20007ffe0ff */
[----:B------:R-:W-:Y:S01]  /*1c80*/  UMOV UR23, URZ ;  /* 0x000000ff00177c82 */ /* 0x000fe20008000000 */
[----:B--2---:R-:W2:Y:S09]  /*1c90*/  MUFU.RCP R17, R13 ;  /* 0x0000000d00117308 */ /* 0x004eb20000001000 */
[----:B------:R-:W-:Y:S01]  /*1ca0*/  USHF.L.U32 UR30, UR30, 0x6, URZ ;  /* 0x000000061e1e7899 */ /* 0x000fe200080006ff */
[----:B-1----:R-:W-:Y:S01]  /*1cb0*/  IABS R5, R4 ;  /* 0x0000000400057213 */ /* 0x002fe20000000000 */
[----:B---3--:R-:W-:Y:S01]  /*1cc0*/  ULEA UR37, UR37, UR4, 0x18 ;  /* 0x0000000425257291 */ /* 0x008fe2000f8ec0ff */
[----:B--2---:R-:W-:-:S03]  /*1cd0*/  VIADD R17, R17, 0xffffffe ;  /* 0x0ffffffe11117836 */ /* 0x004fc60000000000 */
[----:B------:R-:W-:-:S03]  /*1ce0*/  ULEA UR4, UR40, UR37, 0x3 ;  /* 0x0000002528047291 */ /* 0x000fc6000f8e18ff */
[----:B------:R-:W1:Y:S02]  /*1cf0*/  F2I.FTZ.U32.TRUNC.NTZ R17, R17 ;  /* 0x0000001100117305 */ /* 0x000e64000021f000 */
[----:B-1----:R-:W-:-:S04]  /*1d00*/  IMAD.MOV R6, RZ, RZ, -R17 ;  /* 0x000000ffff067224 */ /* 0x002fc800078e0a11 */
[----:B------:R-:W-:-:S04]  /*1d10*/  IMAD R6, R6, R7, RZ ;  /* 0x0000000706067224 */ /* 0x000fc800078e02ff */
[----:B------:R-:W-:Y:S02]  /*1d20*/  IMAD.HI.U32 R16, R17, R6, R16 ;  /* 0x0000000611107227 */ /* 0x000fe400078e0010 */
[----:B------:R-:W1:Y:S04]  /*1d30*/  I2F.RP R6, R5 ;  /* 0x0000000500067306 */ /* 0x000e680000209400 */
[----:B------:R-:W-:-:S04]  /*1d40*/  IMAD.HI.U32 R16, R16, R3, RZ ;  /* 0x0000000310107227 */ /* 0x000fc800078e00ff */
[----:B------:R-:W-:-:S05]  /*1d50*/  IMAD R2, R16, R2, R3 ;  /* 0x0000000210027224 */ /* 0x000fca00078e0203 */
[----:B------:R-:W-:Y:S01]  /*1d60*/  ISETP.GT.U32.AND P1, PT, R7, R2, PT ;  /* 0x000000020700720c */ /* 0x000fe20003f24070 */
[----:B-1----:R-:W1:-:S12]  /*1d70*/  MUFU.RCP R6, R6 ;  /* 0x0000000600067308 */ /* 0x002e580000001000 */
[----:B------:R-:W-:Y:S01]  /*1d80*/  @!P1 IMAD.IADD R2, R2, 0x1, -R7 ;  /* 0x0000000102029824 */ /* 0x000fe200078e0a07 */
[----:B------:R-:W-:Y:S02]  /*1d90*/  @!P1 IADD3 R16, PT, PT, R16, 0x1, RZ ;  /* 0x0000000110109810 */ /* 0x000fe40007ffe0ff */
[----:B------:R-:W-:Y:S02]  /*1da0*/  ISETP.NE.AND P1, PT, R14, RZ, PT ;  /* 0x000000ff0e00720c */ /* 0x000fe40003f25270 */
[----:B----4-:R-:W-:Y:S01]  /*1db0*/  ISETP.GE.U32.AND P2, PT, R2, R7, PT ;  /* 0x000000070200720c */ /* 0x010fe20003f46070 */
[----:B-1----:R-:W-:Y:S01]  /*1dc0*/  VIADD R17, R6, 0xffffffe ;  /* 0x0ffffffe06117836 */ /* 0x002fe20000000000 */
[----:B------:R-:W-:-:S04]  /*1dd0*/  LOP3.LUT R2, R111, R14, RZ, 0x3c, !PT ;  /* 0x0000000e6f027212 */ /* 0x000fc800078e3cff */
[----:B------:R-:W-:Y:S01]  /*1de0*/  ISETP.GE.AND P0, PT, R2, RZ, PT ;  /* 0x000000ff0200720c */ /* 0x000fe20003f06270 */
[----:B------:R-:W1:Y:S01]  /*1df0*/  F2I.FTZ.U32.TRUNC.NTZ R17, R17 ;  /* 0x0000001100117305 */ /* 0x000e62000021f000 */
[----:B------:R-:W-:-:S05]  /*1e00*/  SHF.L.U32 R2, R12, 0x1f, RZ ;  /* 0x0000001f0c027819 */ /* 0x000fca00000006ff */
[----:B------:R-:W-:Y:S01]  /*1e10*/  @P2 VIADD R16, R16, 0x1 ;  /* 0x0000000110102836 */ /* 0x000fe20000000000 */
[----:B------:R2:W3:Y:S03]  /*1e20*/  SYNCS.PHASECHK.TRANS64.TRYWAIT P2, [UR4+0x1b0], R2 ;  /* 0x0001b002ff0075a7 */ /* 0x0004e60008041104 */
[----:B------:R-:W-:Y:S02]  /*1e30*/  IMAD.MOV.U32 R7, RZ, RZ, R16 ;  /* 0x000000ffff077224 */ /* 0x000fe400078e0010 */
[----:B------:R-:W-:Y:S02]  /*1e40*/  IMAD.MOV.U32 R16, RZ, RZ, RZ ;  /* 0x000000ffff107224 */ /* 0x000fe400078e00ff */
[----:B------:R-:W-:Y:S01]  /*1e50*/  @!P0 IMAD.MOV R7, RZ, RZ, -R7 ;  /* 0x000000ffff078224 */ /* 0x000fe200078e0a07 */
[----:B-1----:R-:W-:Y:S02]  /*1e60*/  IADD3 R3, PT, PT, RZ, -R17, RZ ;  /* 0x80000011ff037210 */ /* 0x002fe40007ffe0ff */
[----:B------:R-:W-:-:S03]  /*1e70*/  @!P1 LOP3.LUT R7, RZ, R14, RZ, 0x33, !PT ;  /* 0x0000000eff079212 */ /* 0x000fc600078e33ff */
[----:B------:R-:W-:Y:S01]  /*1e80*/  IMAD R13, R3, R5, RZ ;  /* 0x00000005030d7224 */ /* 0x000fe200078e02ff */
[----:B------:R-:W-:-:S03]  /*1e90*/  IABS R3, R7 ;  /* 0x0000000700037213 */ /* 0x000fc60000000000 */
[----:B------:R-:W-:-:S06]  /*1ea0*/  IMAD.HI.U32 R16, R17, R13, R16 ;  /* 0x0000000d11107227 */ /* 0x000fcc00078e0010 */
[----:B------:R-:W-:-:S05]  /*1eb0*/  IMAD.HI.U32 R13, R16, R3, RZ ;  /* 0x00000003100d7227 */ /* 0x000fca00078e00ff */
[----:B------:R-:W-:-:S05]  /*1ec0*/  IADD3 R6, PT, PT, -R13, RZ, RZ ;  /* 0x000000ff0d067210 */ /* 0x000fca0007ffe1ff */
[----:B------:R-:W-:Y:S02]  /*1ed0*/  IMAD R6, R5, R6, R3 ;  /* 0x0000000605067224 */ /* 0x000fe400078e0203 */
[----:B------:R-:W-:-:S03]  /*1ee0*/  IMAD.MOV R3, RZ, RZ, -R7 ;  /* 0x000000ffff037224 */ /* 0x000fc600078e0a07 */
[----:B------:R-:W-:Y:S01]  /*1ef0*/  ISETP.GT.U32.AND P1, PT, R5, R6, PT ;  /* 0x000000060500720c */ /* 0x000fe20003f24070 */
[----:B------:R-:W-:-:S05]  /*1f00*/  IMAD R3, R14, R3, R111 ;  /* 0x000000030e037224 */ /* 0x000fca00078e026f */
[----:B------:R-:W-:-:S07]  /*1f10*/  R2UR UR18, R3 ;  /* 0x00000000031272ca */ /* 0x000fce00000e0000 */
[----:B------:R-:W-:Y:S01]  /*1f20*/  @!P1 IMAD.IADD R6, R6, 0x1, -R5 ;  /* 0x0000000106069824 */ /* 0x000fe200078e0a05 */
[----:B------:R-:W-:Y:S02]  /*1f30*/  @!P1 IADD3 R13, PT, PT, R13, 0x1, RZ ;  /* 0x000000010d0d9810 */ /* 0x000fe40007ffe0ff */
[----:B------:R-:W-:Y:S02]  /*1f40*/  ISETP.NE.AND P1, PT, R4, RZ, PT ;  /* 0x000000ff0400720c */ /* 0x000fe40003f25270 */
[----:B------:R-:W-:Y:S01]  /*1f50*/  ISETP.GE.U32.AND P3, PT, R6, R5, PT ;  /* 0x000000050600720c */ /* 0x000fe20003f66070 */
[----:B------:R-:W-:Y:S01]  /*1f60*/  USHF.L.U32 UR18, UR18, 0x6, URZ ;  /* 0x0000000612127899 */ /* 0x000fe200080006ff */
[----:B------:R-:W-:-:S04]  /*1f70*/  LOP3.LUT R5, R7, R4, RZ, 0x3c, !PT ;  /* 0x0000000407057212 */ /* 0x000fc800078e3cff */
[----:B------:R-:W-:-:S07]  /*1f80*/  ISETP.GE.AND P0, PT, R5, RZ, PT ;  /* 0x000000ff0500720c */ /* 0x000fce0003f06270 */
[----:B------:R-:W-:-:S06]  /*1f90*/  @P3 VIADD R13, R13, 0x1 ;  /* 0x000000010d0d3836 */ /* 0x000fcc0000000000 */
[----:B------:R-:W-:Y:S01]  /*1fa0*/  @!P0 IMAD.MOV R13, RZ, RZ, -R13 ;  /* 0x000000ffff0d8224 */ /* 0x000fe200078e0a0d */
[----:B------:R-:W-:-:S04]  /*1fb0*/  @!P1 LOP3.LUT R13, RZ, R4, RZ, 0x33, !PT ;  /* 0x00000004ff0d9212 */ /* 0x000fc800078e33ff */
[----:B------:R-:W-:-:S05]  /*1fc0*/  IADD3 R3, PT, PT, -R13, RZ, RZ ;  /* 0x000000ff0d037210 */ /* 0x000fca0007ffe1ff */
[----:B------:R-:W-:Y:S01]  /*1fd0*/  IMAD R7, R4, R3, R7 ;  /* 0x0000000304077224 */ /* 0x000fe200078e0207 */
[----:B--2---:R-:W-:Y:S06]  /*1fe0*/  BRA.U !UP0, `(.L_x_23) ;  /* 0x00000005083c7547 */ /* 0x004fec000b800000 */
[----:B------:R-:W1:Y:S01]  /*1ff0*/  LDC.64 R2, c[0x0][0x5d8] ;  /* 0x00017600ff027b82 */ /* 0x000e620000000a00 */
[----:B------:R-:W1:Y:S01]  /*2000*/  LDCU.64 UR6, c[0x0][0x5b0] ;  /* 0x0000b600ff0677ac */ /* 0x000e620008000a00 */
[----:B------:R-:W2:Y:S01]  /*2010*/  LDCU UR15, c[0x0][0x598] ;  /* 0x0000b300ff0f77ac */ /* 0x000ea20008000800 */
[----:B------:R-:W4:Y:S01]  /*2020*/  LDCU UR14, c[0x0][0x58c] ;  /* 0x0000b180ff0e77ac */ /* 0x000f220008000800 */
[----:B------:R-:W1:Y:S01]  /*2030*/  LDCU UR13, c[0x0][0x59c] ;  /* 0x0000b380ff0d77ac */ /* 0x000e620008000800 */
[----:B------:R-:W1:Y:S01]  /*2040*/  LDCU UR12, c[0x0][0x5a0] ;  /* 0x0000b400ff0c77ac */ /* 0x000e620008000800 */
[----:B------:R-:W1:Y:S02]  /*2050*/  LDCU.64 UR10, c[0x0][0x590] ;  /* 0x0000b200ff0a77ac */ /* 0x000e640008000a00 */
[----:B-1----:R-:W-:Y:S01]  /*2060*/  IMAD R2, R7, UR6, R2 ;  /* 0x0000000607027c24 */ /* 0x002fe2000f8e0202 */
[----:B------:R-:W1:Y:S01]  /*2070*/  LDCU.64 UR8, c[0x0][0x5b8] ;  /* 0x0000b700ff0877ac */ /* 0x000e620008000a00 */
[----:B------:R-:W-:Y:S01]  /*2080*/  IMAD R5, R13, UR7, R3 ;  /* 0x000000070d057c24 */ /* 0x000fe2000f8e0203 */
[----:B------:R-:W1:Y:S01]  /*2090*/  LDCU.64 UR4, c[0x0][0x5d0] ;  /* 0x0000ba00ff0477ac */ /* 0x000e620008000a00 */
[----:B------:R-:W-:Y:S01]  /*20a0*/  UMOV UR24, URZ ;  /* 0x000000ff00187c82 */ /* 0x000fe20008000000 */
[----:B--2-4-:R-:W-:-:S05]  /*20b0*/  UMOV UR48, UR40 ;  /* 0x0000002800307c82 */ /* 0x014fca0008000000 */
.L_x_29:
[----:B------:R-:W-:Y:S01]  /*20c0*/  @!P6 MOV R4, 0x1000 ;  /* 0x000010000004e802 */ /* 0x000fe20000000f00 */
[----:B------:R-:W-:Y:S01]  /*20d0*/  ULEA UR29, UR48, UR37, 0x3 ;  /* 0x00000025301d7291 */ /* 0x000fe2000f8e18ff */
[----:B---34-:R-:W-:Y:S11]  /*20e0*/  @P2 BRA `(.L_x_24) ;  /* 0x00000000000c2947 */ /* 0x018ff60003800000 */
[----:B------:R-:W-:Y:S04]  /*20f0*/  SHF.L.U32 R6, R12, 0x1f, RZ ;  /* 0x0000001f0c067819 */ /* 0x000fe800000006ff */
[----:B------:R-:W2:Y:S02]  /*2100*/  SYNCS.PHASECHK.TRANS64.TRYWAIT P0, [UR29+0x1b0], R6 ;  /* 0x0001b006ff0075a7 */ /* 0x000ea4000800111d */
[----:B--2---:R-:W-:Y:S05]  /*2110*/  @!P0 BRA `(.L_x_25) ;  /* 0x0000006800fc8947 */ /* 0x004fea0003800000 */
.L_x_24:
[----:B------:R3:W-:Y:S01]  /*2120*/  @!P6 SYNCS.ARRIVE.TRANS64 RZ, [UR29], R4 ;  /* 0x00000004ffffe9a7 */ /* 0x0007e2000800001d */
[----:B------:R-:W-:Y:S04]  /*2130*/  ULOP3.LUT UR6, UR39, 0x2, URZ, 0xfc, !UPT ;  /* 0x0000000227067892 */ /* 0x000fe8000f8efcff */
[----:B------:R-:W-:Y:S09]  /*2140*/  UISETP.NE.AND UP0, UPT, UR6, 0x2, UPT ;  /* 0x000000020600788c */ /* 0x000ff2000bf05270 */
[----:B------:R-:W-:Y:S05]  /*2150*/  BRA.U UP0, `(.L_x_26) ;  /* 0x0000000100047547 */ /* 0x000fea000b800000 */
[----:B-1----:R-:W-:Y:S05]  /*2160*/  BPT.TRAP 0x1 ;  /* 0x000000040000795c */ /* 0x002fea0000300000 */
.L_x_26:
[----:B------:R-:W-:Y:S04]  /*2170*/  BSSY.RECONVERGENT B0, `(.L_x_27) ;  /* 0x0000003000007945 */ /* 0x000fe80003800200 */
[----:B------:R-:W-:Y:S05]  /*2180*/  @P5 BRA `(.L_x_28) ;  /* 0x0000000000045947 */ /* 0x000fea0003800000 */
[----:B-1----:R-:W-:Y:S05]  /*2190*/  BPT.TRAP 0x1 ;  /* 0x000000040000795c */ /* 0x002fea0000300000 */
.L_x_28:
[----:B-1----:R-:W-:Y:S05]  /*21a0*/  BSYNC.RECONVERGENT B0 ;  /* 0x0000000000007941 */ /* 0x002fea0003800200 */
.L_x_27:
[----:B------:R-:W-:Y:S01]  /*21b0*/  UIADD3 UR40, UPT, UPT, UR48, 0x1, URZ ;  /* 0x0000000130287890 */ /* 0x000fe2000fffe0ff */
[----:B--2---:R-:W-:Y:S01]  /*21c0*/  IMAD.MOV.U32 R3, RZ, RZ, 0x3 ;  /* 0x00000003ff037424 */ /* 0x004fe200078e00ff */
[----:B------:R-:W-:Y:S02]  /*21d0*/  ELECT P0, URZ, PT ;  /* 0x0000000000ff782f */ /* 0x000fe40003800000 */
[----:B------:R-:W-:Y:S02]  /*21e0*/  UISETP.NE.AND UP0, UPT, UR40, 0x36, UPT ;  /* 0x000000362800788c */ /* 0x000fe4000bf05270 */
[----:B------:R-:W-:Y:S02]  /*21f0*/  USHF.L.U32 UR31, UR24, 0x5, URZ ;  /* 0x00000005181f7899 */ /* 0x000fe400080006ff */
[----:B------:R-:W-:Y:S02]  /*2200*/  USEL UR32, URZ, 0x1, UP0 ;  /* 0x00000001ff207887 */ /* 0x000fe40008000000 */
[----:B------:R-:W-:Y:S02]  /*2210*/  USEL UR40, UR40, URZ, UP0 ;  /* 0x000000ff28287287 */ /* 0x000fe40008000000 */
[----:B------:R-:W-:Y:S02]  /*2220*/  ULOP3.LUT UR6, UR31, UR22, URZ, 0xfc, !UPT ;  /* 0x000000161f067292 */ /* 0x000fe4000f8efcff */
[----:B------:R-:W-:Y:S01]  /*2230*/  ULEA UR17, UR40, UR37, 0x3 ;  /* 0x0000002528117291 */ /* 0x000fe2000f8e18ff */
[----:B------:R-:W-:Y:S01]  /*2240*/  LOP3.LUT R12, R12, UR32, RZ, 0x3c, !PT ;  /* 0x000000200c0c7c12 */ /* 0x000fe2000f8e3cff */
[----:B------:R-:W-:Y:S01]  /*2250*/  UIMAD.WIDE.U32 UR26, UR6, UR10, URZ ;  /* 0x0000000a061a72a5 */ /* 0x000fe2000f8e00ff */
[----:B---3--:R-:W-:Y:S01]  /*2260*/  @P0 PRMT R4, R2, 0x40, R5 ;  /* 0x0000004002040816 */ /* 0x008fe20000000005 */
[----:B------:R-:W-:Y:S01]  /*2270*/  UISETP.NE.AND UP0, UPT, UR14, 0x1, UPT ;  /* 0x000000010e00788c */ /* 0x000fe2000bf05270 */
[----:B------:R-:W-:Y:S01]  /*2280*/  SHF.L.U32 R6, R12, 0x1f, RZ ;  /* 0x0000001f0c067819 */ /* 0x000fe200000006ff */
[----:B------:R-:W-:Y:S01]  /*2290*/  USHF.R.U32.HI UR7, URZ, UR11, UR27 ;  /* 0x0000000bff077299 */ /* 0x000fe2000801161b */
[----:B------:R-:W-:Y:S01]  /*22a0*/  @P0 R2UR UR33, R4 ;  /* 0x00000000042102ca */ /* 0x000fe200000e0000 */
[----:B------:R-:W-:Y:S01]  /*22b0*/  UISETP.NE.AND UP2, UPT, UR15, 0x1, UPT ;  /* 0x000000010f00788c */ /* 0x000fe2000bf45270 */
[----:B------:R2:W4:Y:S01]  /*22c0*/  SYNCS.PHASECHK.TRANS64.TRYWAIT P2, [UR17+0x1b0], R6 ;  /* 0x0001b006ff0075a7 */ /* 0x0005220008041111 */
[----:B------:R-:W-:Y:S01]  /*22d0*/  USEL UR7, UR6, UR7, !UP0 ;  /* 0x0000000706077287 */ /* 0x000fe2000c000000 */
[----:B------:R-:W-:Y:S01]  /*22e0*/  @P0 R2UR UR45, R3 ;  /* 0x00000000032d02ca */ /* 0x000fe200000e0000 */
[----:B------:R-:W-:Y:S02]  /*22f0*/  USHF.L.U32 UR48, UR48, 0xb, URZ ;  /* 0x0000000b30307899 */ /* 0x000fe400080006ff */
[----:B------:R-:W-:Y:S02]  /*2300*/  UIMAD.WIDE.U32 UR26, UR7, UR13, URZ ;  /* 0x0000000d071a72a5 */ /* 0x000fe4000f8e00ff */
[----:B------:R-:W-:Y:S02]  /*2310*/  UIADD3 UR34, UP1, UPT, UR46, 0x80, URZ ;  /* 0x000000802e227890 */ /* 0x000fe4000ff3e0ff */
[----:B------:R-:W-:Y:S02]  /*2320*/  USHF.R.U32.HI UR21, URZ, UR12, UR27 ;  /* 0x0000000cff157299 */ /* 0x000fe4000801161b */
[----:B------:R-:W-:Y:S01]  /*2330*/  UIADD3 UR25, UPT, UPT, -UR7, URZ, URZ ;  /* 0x000000ff07197290 */ /* 0x000fe2000fffe1ff */
[----:B------:R-:W-:Y:S01]  /*2340*/  IMAD.U32 R4, RZ, RZ, UR33 ;  /* 0x00000021ff047e24 */ /* 0x000fe2000f8e00ff */
[----:B------:R-:W-:Y:S02]  /*2350*/  USEL UR21, UR7, UR21, !UP2 ;  /* 0x0000001507157287 */ /* 0x000fe4000d000000 */
[----:B------:R-:W-:Y:S01]  /*2360*/  UIADD3.X UR35, UPT, UPT, URZ, UR47, URZ, UP1, !UPT ;  /* 0x0000002fff237290 */ /* 0x000fe20008ffe4ff */
[----:B------:R-:W-:Y:S01]  /*2370*/  IMAD.U32 R3, RZ, RZ, UR45 ;  /* 0x0000002dff037e24 */ /* 0x000fe2000f8e00ff */
[----:B------:R-:W-:Y:S02]  /*2380*/  UIADD3 UR28, UPT, UPT, UR37, 0x2600, UR48 ;  /* 0x00002600251c7890 */ /* 0x000fe4000fffe030 */
[----:B------:R-:W-:Y:S02]  /*2390*/  UIADD3 UR23, UPT, UPT, -UR21, URZ, URZ ;  /* 0x000000ff15177290 */ /* 0x000fe4000fffe1ff */
[----:B------:R-:W-:Y:S01]  /*23a0*/  UIMAD UR6, UR14, UR25, UR6 ;  /* 0x000000190e0672a4 */ /* 0x000fe2000f8e0206 */
[----:B------:R-:W-:Y:S01]  /*23b0*/  @P0 PRMT R3, R4, 0x5410, R3 ;  /* 0x0000541004030816 */ /* 0x000fe20000000003 */
[----:B------:R-:W-:Y:S02]  /*23c0*/  UIADD3 UR32, UP0, UPT, UR46, 0x180, URZ ;  /* 0x000001802e207890 */ /* 0x000fe4000ff1e0ff */
[----:B------:R-:W-:Y:S01]  /*23d0*/  ULOP3.LUT UR17, UR36, UR48, URZ, 0xfc, !UPT ;  /* 0x0000003024117292 */ /* 0x000fe2000f8efcff */
[----:B------:R-:W-:Y:S01]  /*23e0*/  @P0 R2UR UR45, R3 ;  /* 0x00000000032d02ca */ /* 0x000fe200000e0000 */
[----:B------:R-:W-:Y:S02]  /*23f0*/  UIMAD UR7, UR15, UR23, UR7 ;  /* 0x000000170f0772a4 */ /* 0x000fe4000f8e0207 */
[----:B------:R-:W-:Y:S01]  /*2400*/  UIMAD UR19, UR6, UR8, UR4 ;  /* 0x00000008061372a4 */ /* 0x000fe2000f8e0204 */
[----:B------:R-:W-:Y:S01]  /*2410*/  UMOV UR50, 0x0 ;  /* 0x0000000000327882 */ /* 0x000fe20000000000 */
[----:B------:R-:W-:Y:S01]  /*2420*/  UMOV UR51, 0x10000000 ;  /* 0x1000000000337882 */ /* 0x000fe20000000000 */
[----:B------:R-:W-:Y:S01]  /*2430*/  UIADD3 UR16, UPT, UPT, UR37, 0x1d600, UR17 ;  /* 0x0001d60025107890 */ /* 0x000fe2000fffe011 */
[----:B------:R2:W-:Y:S01]  /*2440*/  UTMALDG.2D [UR28], [UR34], desc[UR50] ;  /* 0x0000321c220075b4 */ /* 0x0005e20008009000 */
[----:B------:R-:W-:Y:S02]  /*2450*/  UIMAD UR20, UR7, UR9, UR5 ;  /* 0x00000009071472a4 */ /* 0x000fe4000f8e0205 */
[----:B------:R-:W-:Y:S01]  /*2460*/  UIADD3.X UR33, UPT, UPT, URZ, UR47, URZ, UP0, !UPT ;  /* 0x0000002fff217290 */ /* 0x000fe200087fe4ff */
[----:B------:R-:W-:Y:S01]  /*2470*/  UMOV UR17, UR29 ;  /* 0x0000001d00117c82 */ /* 0x000fe20008000000 */
[----:B------:R-:W-:Y:S01]  /*2480*/  UIADD3 UR24, UPT, UPT, UR24, 0x1, URZ ;  /* 0x0000000118187890 */ /* 0x000fe2000fffe0ff */
[----:B------:R-:W-:Y:S01]  /*2490*/  UMOV UR23, UR38 ;  /* 0x0000002600177c82 */ /* 0x000fe20008000000 */
[----:B------:R-:W-:Y:S02]  /*24a0*/  UMOV UR48, UR40 ;  /* 0x0000002800307c82 */ /* 0x000fe40008000000 */
[----:B------:R-:W-:Y:S03]  /*24b0*/  UISETP.NE.AND UP0, UPT, UR24, UR38, UPT ;  /* 0x000000261800728c */ /* 0x000fe6000bf05270 */
[----:B------:R2:W-:Y:S06]  /*24c0*/  UTMALDG.4D.IM2COL.MULTICAST [UR16], [UR32], UR45 ;  /* 0x00000010200073b4 */ /* 0x0005ec000805882d */
[----:B--2---:R-:W-:Y:S05]  /*24d0*/  BRA.U UP0, `(.L_x_29) ;  /* 0xfffffff900f87547 */ /* 0x004fea000b83ffff */
.L_x_23:
[----:B------:R-:W-:Y:S01]  /*24e0*/  ULEA UR4, UR40, UR37, 0x3 ;  /* 0x0000002528047291 */ /* 0x000fe2000f8e18ff */
[----:B------:R-:W-:Y:S01]  /*24f0*/  SHF.L.U32 R2, R12, 0x1f, RZ ;  /* 0x0000001f0c027819 */ /* 0x000fe200000006ff */
[----:B------:R-:W-:Y:S01]  /*2500*/  @!P4 SYNCS.ARRIVE.TRANS64.A1T0 RZ, [UR37+0x378], RZ ;  /* 0x000378ffffffc9a7 */ /* 0x000fe20008100025 */
[----:B------:R-:W-:-:S06]  /*2510*/  UISETP.GT.AND UP0, UPT, UR44, UR43, UPT ;  /* 0x0000002b2c00728c */ /* 0x000fcc000bf04270 */
[----:B------:R1:W2:Y:S03]  /*2520*/  SYNCS.PHASECHK.TRANS64.TRYWAIT P1, [UR4+0x1b0], R2 ;  /* 0x0001b002ff0075a7 */ /* 0x0002a60008021104 */
[----:B------:R-:W-:Y:S05]  /*2530*/  BRA.U !UP0, `(.L_x_30) ;  /* 0x0000000508407547 */ /* 0x000fea000b800000 */
[----:B-1----:R-:W1:Y:S01]  /*2540*/  LDC.64 R2, c[0x0][0x5d8] ;  /* 0x00017600ff027b82 */ /* 0x002e620000000a00 */
[----:B------:R-:W1:Y:S01]  /*2550*/  LDCU.64 UR6, c[0x0][0x5b0] ;  /* 0x0000b600ff0677ac */ /* 0x000e620008000a00 */
[----:B------:R-:W1:Y:S01]  /*2560*/  LDCU UR25, c[0x0][0x598] ;  /* 0x0000b300ff1977ac */ /* 0x000e620008000800 */
[----:B------:R-:W1:Y:S01]  /*2570*/  LDCU UR24, c[0x0][0x58c] ;  /* 0x0000b180ff1877ac */ /* 0x000e620008000800 */
[----:B------:R-:W1:Y:S01]  /*2580*/  LDCU UR19, c[0x0][0x59c] ;  /* 0x0000b380ff1377ac */ /* 0x000e620008000800 */
[----:B------:R-:W1:Y:S01]  /*2590*/  LDCU UR17, c[0x0][0x5a0] ;  /* 0x0000b400ff1177ac */ /* 0x000e620008000800 */
[----:B------:R-:W1:Y:S02]  /*25a0*/  LDCU.64 UR20, c[0x0][0x590] ;  /* 0x0000b200ff1477ac */ /* 0x000e640008000a00 */
[----:B-1----:R-:W-:Y:S01]  /*25b0*/  IMAD R2, R7, UR6, R2 ;  /* 0x0000000607027c24 */ /* 0x002fe2000f8e0202 */
[----:B------:R-:W1:Y:S01]  /*25c0*/  LDCU.64 UR14, c[0x0][0x5b8] ;  /* 0x0000b700ff0e77ac */ /* 0x000e620008000a00 */
[----:B------:R-:W-:Y:S01]  /*25d0*/  IMAD R13, R13, UR7, R3 ;  /* 0x000000070d0d7c24 */ /* 0x000fe2000f8e0203 */
[----:B------:R-:W1:Y:S01]  /*25e0*/  LDCU.64 UR4, c[0x0][0x5d0] ;  /* 0x0000ba00ff0477ac */ /* 0x000e620008000a00 */
[----:B------:R-:W-:Y:S01]  /*25f0*/  UIADD3 UR16, UPT, UPT, UR41, UR23, URZ ;  /* 0x0000001729107290 */ /* 0x000fe2000fffe0ff */
[----:B------:R-:W-:-:S11]  /*2600*/  UMOV UR45, UR40 ;  /* 0x00000028002d7c82 */ /* 0x000fd60008000000 */
.L_x_36:
[----:B------:R-:W-:Y:S01]  /*2610*/  @!P6 MOV R4, 0x1000 ;  /* 0x000010000004e802 */ /* 0x000fe20000000f00 */
[----:B------:R-:W-:Y:S01]  /*2620*/  ULEA UR33, UR45, UR37, 0x3 ;  /* 0x000000252d217291 */ /* 0x000fe2000f8e18ff */
[----:B--2---:R-:W-:Y:S11]  /*2630*/  @P1 BRA `(.L_x_31) ;  /* 0x00000000000c1947 */ /* 0x004ff60003800000 */
[----:B------:R-:W-:Y:S04]  /*2640*/  SHF.L.U32 R6, R12, 0x1f, RZ ;  /* 0x0000001f0c067819 */ /* 0x000fe800000006ff */
[----:B------:R-:W2:Y:S02]  /*2650*/  SYNCS.PHASECHK.TRANS64.TRYWAIT P0, [UR33+0x1b0], R6 ;  /* 0x0001b006ff0075a7 */ /* 0x000ea40008001121 */
[----:B--2---:R-:W-:Y:S05]  /*2660*/  @!P0 BRA `(.L_x_32) ;  /* 0x0000006400c08947 */ /* 0x004fea0003800000 */
.L_x_31:
[----:B------:R1:W-:Y:S01]  /*2670*/  @!P6 SYNCS.ARRIVE.TRANS64 RZ, [UR33], R4 ;  /* 0x00000004ffffe9a7 */ /* 0x0003e20008000021 */
[----:B------:R-:W-:Y:S04]  /*2680*/  ULOP3.LUT UR6, UR39, 0x2, URZ, 0xfc, !UPT ;  /* 0x0000000227067892 */ /* 0x000fe8000f8efcff */
[----:B------:R-:W-:Y:S09]  /*2690*/  UISETP.NE.AND UP0, UPT, UR6, 0x2, UPT ;  /* 0x000000020600788c */ /* 0x000ff2000bf05270 */
[----:B------:R-:W-:Y:S05]  /*26a0*/  BRA.U UP0, `(.L_x_33) ;  /* 0x0000000100047547 */ /* 0x000fea000b800000 */
[----:B-1----:R-:W-:Y:S05]  /*26b0*/  BPT.TRAP 0x1 ;  /* 0x000000040000795c */ /* 0x002fea0000300000 */
.L_x_33:
[----:B------:R-:W-:Y:S04]  /*26c0*/  BSSY.RECONVERGENT B0, `(.L_x_34) ;  /* 0x0000003000007945 */ /* 0x000fe80003800200 */
[----:B------:R-:W-:Y:S05]  /*26d0*/  @P5 BRA `(.L_x_35) ;  /* 0x0000000000045947 */ /* 0x000fea0003800000 */
[----:B-1----:R-:W-:Y:S05]  /*26e0*/  BPT.TRAP 0x1 ;  /* 0x000000040000795c */ /* 0x002fea0000300000 */
.L_x_35:
[----:B-1----:R-:W-:Y:S05]  /*26f0*/  BSYNC.RECONVERGENT B0 ;  /* 0x0000000000007941 */ /* 0x002fea0003800200 */
.L_x_34:
        /* <DEDUP_REMOVED lines=11> */
[----:B------:R-:W-:Y:S01]  /*27b0*/  @P0 PRMT R4, R2, 0x40, R13 ;  /* 0x0000004002040816 */ /* 0x000fe2000000000d */
[----:B------:R-:W-:Y:S01]  /*27c0*/  UISETP.NE.AND UP0, UPT, UR24, 0x1, UPT ;  /* 0x000000011800788c */ /* 0x000fe2000bf05270 */
[----:B------:R-:W-:Y:S01]  /*27d0*/  SHF.L.U32 R5, R12, 0x1f, RZ ;  /* 0x0000001f0c057819 */ /* 0x000fe200000006ff */
[----:B------:R-:W-:Y:S01]  /*27e0*/  USHF.R.U32.HI UR7, URZ, UR21, UR27 ;  /* 0x00000015ff077299 */ /* 0x000fe2000801161b */
[----:B------:R-:W-:Y:S01]  /*27f0*/  @P0 R2UR UR10, R4 ;  /* 0x00000000040a02ca */ /* 0x000fe200000e0000 */
[----:B------:R-:W-:Y:S01]  /*2800*/  UISETP.NE.AND UP2, UPT, UR25, 0x1, UPT ;  /* 0x000000011900788c */ /* 0x000fe2000bf45270 */
[----:B------:R1:W2:Y:S01]  /*2810*/  SYNCS.PHASECHK.TRANS64.TRYWAIT P1, [UR9+0x1b0], R5 ;  /* 0x0001b005ff0075a7 */ /* 0x0002a20008021109 */
        /* <DEDUP_REMOVED lines=15> */
[----:B------:R-:W-:Y:S02]  /*2910*/  ULOP3.LUT UR9, UR36, UR31, URZ, 0xfc, !UPT ;  /* 0x0000001f24097292 */ /* 0x000fe4000f8efcff */
[----:B------:R-:W-:Y:S01]  /*2920*/  UIADD3 UR28, UP0, UPT, UR46, 0x180, URZ ;  /* 0x000001802e1c7890 */ /* 0x000fe2000ff1e0ff */
[----:B------:R-:W-:Y:S01]  /*2930*/  @P0 R2UR UR31, R3 ;  /* 0x00000000031f02ca */ /* 0x000fe200000e0000 */
[----:B------:R-:W-:Y:S02]  /*2940*/  UIMAD UR7, UR25, UR26, UR7 ;  /* 0x0000001a190772a4 */ /* 0x000fe4000f8e0207 */
[----:B------:R-:W-:Y:S02]  /*2950*/  UIMAD UR11, UR6, UR14, UR4 ;  /* 0x0000000e060b72a4 */ /* 0x000fe4000f8e0204 */
[----:B------:R-:W-:Y:S01]  /*2960*/  UIADD3 UR8, UPT, UPT, UR37, 0x1d600, UR9 ;  /* 0x0001d60025087890 */ /* 0x000fe2000fffe009 */
[----:B------:R-:W-:Y:S01]  /*2970*/  UMOV UR48, 0x0 ;  /* 0x0000000000307882 */ /* 0x000fe20000000000 */
[----:B------:R-:W-:Y:S01]  /*2980*/  UMOV UR49, 0x10000000 ;  /* 0x1000000000317882 */ /* 0x000fe20000000000 */
[----:B------:R-:W-:Y:S01]  /*2990*/  UMOV UR34, UR30 ;  /* 0x0000001e00227c82 */ /* 0x000fe20008000000 */
[----:B------:R-:W-:Y:S01]  /*29a0*/  UIMAD UR12, UR7, UR15, UR5 ;  /* 0x0000000f070c72a4 */ /* 0x000fe2000f8e0205 */
[----:B------:R1:W-:Y:S01]  /*29b0*/  UTMALDG.2D [UR32], [UR50], desc[UR48] ;  /* 0x00003020320075b4 */ /* 0x0003e20008009000 */
[----:B------:R-:W-:Y:S01]  /*29c0*/  UIADD3.X UR29, UPT, UPT, URZ, UR47, URZ, UP0, !UPT ;  /* 0x0000002fff1d7290 */ /* 0x000fe200087fe4ff */
[----:B------:R-:W-:Y:S01]  /*29d0*/  UMOV UR9, UR33 ;  /* 0x0000002100097c82 */ /* 0x000fe20008000000 */
[----:B------:R-:W-:Y:S01]  /*29e0*/  UMOV UR10, UR18 ;  /* 0x00000012000a7c82 */ /* 0x000fe20008000000 */
[----:B------:R-:W-:Y:S01]  /*29f0*/  UIADD3 UR23, UPT, UPT, UR23, 0x1, URZ ;  /* 0x0000000117177890 */ /* 0x000fe2000fffe0ff */
[----:B------:R-:W-:Y:S03]  /*2a00*/  UMOV UR45, UR40 ;  /* 0x00000028002d7c82 */ /* 0x000fe60008000000 */
[----:B------:R-:W-:Y:S02]  /*2a10*/  UISETP.NE.AND UP0, UPT, UR23, UR16, UPT ;  /* 0x000000101700728c */ /* 0x000fe4000bf05270 */
[----:B------:R1:W-:Y:S07]  /*2a20*/  UTMALDG.4D.IM2COL.MULTICAST [UR8], [UR28], UR31 ;  /* 0x000000081c0073b4 */ /* 0x0003ee000805881f */
[----:B-1----:R-:W-:Y:S05]  /*2a30*/  BRA.U UP0, `(.L_x_36) ;  /* 0xfffffff900f47547 */ /* 0x002fea000b83ffff */
.L_x_30:
[----:B------:R-:W-:Y:S01]  /*2a40*/  SHF.L.U32 R3, R10, 0x1f, RZ ;  /* 0x0000001f0a037819 */ /* 0x000fe200000006ff */
[----:B------:R-:W-:-:S03]  /*2a50*/  NOP ;  /* 0x0000000000007918 */ /* 0x000fc60000000000 */
[----:B------:R-:W3:Y:S02]  /*2a60*/  SYNCS.PHASECHK.TRANS64.TRYWAIT P0, [UR37+0x380], R3 ;  /* 0x00038003ff0075a7 */ /* 0x000ee40008001125 */
[----:B---3--:R-:W-:Y:S05]  /*2a70*/  @!P0 BRA `(.L_x_37) ;  /* 0x0000006000d48947 */ /* 0x008fea0003800000 */
.L_x_150:
[----:B------:R-:W3:Y:S01]  /*2a80*/  LDS.128 R4, [UR37+0x3c0] ;  /* 0x0003c025ff047984 */ /* 0x000ee20008000c00 */
[----:B------:R-:W-:Y:S01]  /*2a90*/  UIADD3 UR4, UPT, UPT, UR37, 0x388, URZ ;  /* 0x0000038825047890 */ /* 0x000fe2000fffe0ff */
[----:B--2---:R-:W-:Y:S01]  /*2aa0*/  ISETP.GE.AND P1, PT, R40, 0x1, PT ;  /* 0x000000012800780c */ /* 0x004fe20003f26270 */
[----:B------:R-:W-:Y:S01]  /*2ab0*/  @!PT LDS RZ, [RZ] ;  /* 0x00000000fffff984 */ /* 0x000fe20000000800 */
[----:B------:R-:W-:Y:S01]  /*2ac0*/  @!PT LDS RZ, [RZ] ;  /* 0x00000000fffff984 */ /* 0x000fe20000000800 */
[----:B------:R-:W-:Y:S01]  /*2ad0*/  @!PT LDS RZ, [RZ] ;  /* 0x00000000fffff984 */ /* 0x000fe20000000800 */
[----:B------:R-:W-:Y:S01]  /*2ae0*/  @!PT LDS RZ, [RZ] ;  /* 0x00000000fffff984 */ /* 0x000fe20000000800 */
[----:B------:R2:W-:Y:S06]  /*2af0*/  MEMBAR.ALL.CTA ;  /* 0x0000000000007992 */ /* 0x0005ec0000008000 */
[----:B--2---:R-:W2:Y:S01]  /*2b00*/  FENCE.VIEW.ASYNC.S ;  /* 0x00000000000073c6 */ /* 0x004ea20000000000 */
[----:B------:R-:W-:-:S09]  /*2b10*/  UPRMT UR4, URZ, 0x654, UR4 ;  /* 0x00000654ff047896 */ /* 0x000fd20008000004 */
[----:B--2---:R-:W-:Y:S01]  /*2b20*/  SYNCS.ARRIVE.TRANS64.RED.A1T0 RZ, [UR4], RZ ;  /* 0x000000ffffff79a7 */ /* 0x004fe20008100404 */
[----:B---3--:R-:W-:-:S13]  /*2b30*/  LOP3.LUT P0, RZ, R6, 0x1, RZ, 0xc0, !PT ;  /* 0x0000000106ff7812 */ /* 0x008fda000780c0ff */
[----:B------:R-:W-:Y:S02]  /*2b40*/  @P0 MOV R11, R4 ;  /* 0x00000004000b0202 */ /* 0x000fe40000000f00 */
[----:B------:R-:W-:Y:S01]  /*2b50*/  @P0 LOP3.LUT R8, R5, 0xffff, RZ, 0xc0, !PT ;  /* 0x0000ffff05080812 */ /* 0x000fe200078ec0ff */
[----:B------:R-:W-:Y:S06]  /*2b60*/  @!P1 BRA `(.L_x_38) ;  /* 0x0000000000b89947 */ /* 0x000fec0003800000 */
[----:B------:R-:W2:Y:S01]  /*2b70*/  LDC.64 R4, c[0x0][0xb18] ;  /* 0x0002c600ff047b82 */ /* 0x000ea20000000a00 */
[----:B------:R-:W-:-:S07]  /*2b80*/  ISETP.NE.AND P3, PT, R40, 0x1, PT ;  /* 0x000000012800780c */ /* 0x000fce0003f65270 */
[----:B------:R-:W3:Y:S08]  /*2b90*/  LDC.64 R6, c[0x0][0xb10] ;  /* 0x0002c400ff067b82 */ /* 0x000ef00000000a00 */
[----:B------:R-:W4:Y:S08]  /*2ba0*/  LDC R13, c[0x0][0xb20] ;  /* 0x0002c800ff0d7b82 */ /* 0x000f300000000800 */
[----:B------:R-:W4:Y:S01]  /*2bb0*/  LDC R16, c[0x0][0xb0c] ;  /* 0x0002c300ff107b82 */ /* 0x000f220000000800 */
[----:B--2---:R-:W-:Y:S01]  /*2bc0*/  IMAD.HI.U32 R20, R0, R5, RZ ;  /* 0x0000000500147227 */ /* 0x004fe200078e00ff */
[----:B------:R-:W-:-:S06]  /*2bd0*/  ISETP.NE.AND P1, PT, R4, 0x1, PT ;  /* 0x000000010400780c */ /* 0x000fcc0003f25270 */
[----:B-1----:R-:W1:Y:S01]  /*2be0*/  LDC.64 R2, c[0x0][0xb28] ;  /* 0x0002ca00ff027b82 */ /* 0x002e620000000a00 */
[----:B---3--:R-:W-:-:S04]  /*2bf0*/  IMAD.HI.U32 R18, R9, R6, RZ ;  /* 0x0000000609127227 */ /* 0x008fc800078e00ff */
[----:B------:R-:W-:Y:S01]  /*2c00*/  IMAD.HI.U32 R22, R11, R6, RZ ;  /* 0x000000060b167227 */ /* 0x000fe200078e00ff */
[----:B------:R-:W-:Y:S02]  /*2c10*/  SHF.R.U32.HI R18, RZ, R7, R18 ;  /* 0x00000007ff127219 */ /* 0x000fe40000011612 */
[----:B----4-:R-:W-:Y:S01]  /*2c20*/  SHF.R.U32.HI R15, RZ, R13, R20 ;  /* 0x0000000dff0f7219 */ /* 0x010fe20000011614 */
[----:B------:R-:W-:Y:S01]  /*2c30*/  IMAD.HI.U32 R20, R8, R5, RZ ;  /* 0x0000000508147227 */ /* 0x000fe200078e00ff */
[----:B------:R-:W-:Y:S02]  /*2c40*/  SHF.R.U32.HI R22, RZ, R7, R22 ;  /* 0x00000007ff167219 */ /* 0x000fe40000011616 */
[----:B------:R-:W-:Y:S02]  /*2c50*/  SEL R15, R0, R15, !P1 ;  /* 0x0000000f000f7207 */ /* 0x000fe40004800000 */
[----:B------:R-:W-:Y:S02]  /*2c60*/  SHF.R.U32.HI R13, RZ, R13, R20 ;  /* 0x0000000dff0d7219 */ /* 0x000fe40000011614 */
[----:B------:R-:W-:-:S02]  /*2c70*/  ISETP.NE.AND P2, PT, R16, 0x1, PT ;  /* 0x000000011000780c */ /* 0x000fc40003f45270 */
[----:B------:R-:W-:Y:S02]  /*2c80*/  SEL R13, R8, R13, !P1 ;  /* 0x0000000d080d7207 */ /* 0x000fe40004800000 */
[----:B------:R-:W-:Y:S02]  /*2c90*/  SEL R17, R9, R18, !P2 ;  /* 0x0000001209117207 */ /* 0x000fe40005000000 */
[----:B------:R-:W-:Y:S01]  /*2ca0*/  SEL R5, R11, R22, !P2 ;  /* 0x000000160b057207 */ /* 0x000fe20005000000 */
[----:B-1----:R-:W-:Y:S01]  /*2cb0*/  IMAD.HI.U32 R18, R15, R2, RZ ;  /* 0x000000020f127227 */ /* 0x002fe200078e00ff */
[----:B------:R-:W-:-:S03]  /*2cc0*/  IADD3 R7, PT, PT, -R13, RZ, RZ ;  /* 0x000000ff0d077210 */ /* 0x000fc60007ffe1ff */
[----:B------:R-:W-:Y:S01]  /*2cd0*/  IMAD.HI.U32 R6, R17, R2, RZ ;  /* 0x0000000211067227 */ /* 0x000fe200078e00ff */
[----:B------:R-:W-:-:S03]  /*2ce0*/  @P3 SHF.R.U32.HI R15, RZ, R3, R18 ;  /* 0x00000003ff0f3219 */ /* 0x000fc60000011612 */
[----:B------:R-:W-:Y:S01]  /*2cf0*/  IMAD R7, R4, R7, R8 ;  /* 0x0000000704077224 */ /* 0x000fe200078e0208 */
[----:B------:R-:W-:Y:S01]  /*2d00*/  @P3 SHF.R.U32.HI R17, RZ, R3, R6 ;  /* 0x00000003ff113219 */ /* 0x000fe20000011606 */
[----:B------:R-:W-:-:S04]  /*2d10*/  IMAD R15, R40, R15, RZ ;  /* 0x0000000f280f7224 */ /* 0x000fc800078e02ff */
[----:B------:R-:W-:Y:S01]  /*2d20*/  IMAD R6, R40, R17, RZ ;  /* 0x0000001128067224 */ /* 0x000fe200078e02ff */
[----:B------:R-:W-:-:S04]  /*2d30*/  ISETP.GE.AND P1, PT, R13, R15, PT ;  /* 0x0000000f0d00720c */ /* 0x000fc80003f26270 */
[----:B------:R-:W-:Y:S01]  /*2d40*/  ISETP.GE.OR P1, PT, R5, R6, P1 ;  /* 0x000000060500720c */ /* 0x000fe20000f26670 */
[----:B------:R-:W-:-:S05]  /*2d50*/  IMAD.HI.U32 R6, R13, R2, RZ ;  /* 0x000000020d067227 */ /* 0x000fca00078e00ff */
[----:B------:R-:W-:-:S04]  /*2d60*/  SHF.R.U32.HI R6, RZ, R3, R6 ;  /* 0x00000003ff067219 */ /* 0x000fc80000011606 */
[----:B------:R-:W-:-:S03]  /*2d70*/  SEL R6, R13, R6, !P3 ;  /* 0x000000060d067207 */ /* 0x000fc60005800000 */
[----:B------:R-:W-:-:S04]  /*2d80*/  @!P1 IMAD.HI.U32 R18, R5, R2, RZ ;  /* 0x0000000205129227 */ /* 0x000fc800078e00ff */
[----:B------:R-:W-:Y:S01]  /*2d90*/  IMAD.MOV R2, RZ, RZ, -R6 ;  /* 0x000000ffff027224 */ /* 0x000fe200078e0a06 */
[----:B------:R-:W-:-:S03]  /*2da0*/  @!P1 SHF.R.U32.HI R18, RZ, R3, R18 ;  /* 0x00000003ff129219 */ /* 0x000fc60000011612 */
[----:B------:R-:W-:Y:S01]  /*2db0*/  IMAD R2, R40, R2, R13 ;  /* 0x0000000228027224 */ /* 0x000fe200078e020d */
        /* <DEDUP_REMOVED lines=9> */
.L_x_38:
[----:B------:R-:W2:Y:S02]  /*2e50*/  LDCU UR4, c[0x0][0xb30] ;  /* 0x00016600ff0477ac */ /* 0x000ea40008000800 */
[----:B--2---:R-:W-:-:S09]  /*2e60*/  UISETP.NE.AND UP0, UPT, UR4, 0x1, UPT ;  /* 0x000000010400788c */ /* 0x004fd2000bf05270 */
[----:B------:R-:W-:Y:S05]  /*2e70*/  BRA.U UP0, `(.L_x_39) ;  /* 0x0000000100407547 */ /* 0x000fea000b800000 */
[----:B------:R-:W2:Y:S08]  /*2e80*/  LDC.64 R4, c[0x0][0xb10] ;  /* 0x0002c400ff047b82 */ /* 0x000eb00000000a00 */
[----:B-1----:R-:W1:Y:S08]  /*2e90*/  LDC.64 R2, c[0x0][0xb18] ;  /* 0x0002c600ff027b82 */ /* 0x002e700000000a00 */
[----:B------:R-:W3:Y:S08]  /*2ea0*/  LDC R6, c[0x0][0xb20] ;  /* 0x0002c800ff067b82 */ /* 0x000ef00000000800 */
[----:B------:R-:W4:Y:S01]  /*2eb0*/  LDC R16, c[0x0][0xb0c] ;  /* 0x0002c300ff107b82 */ /* 0x000f220000000800 */
[----:B--2---:R-:W-:-:S05]  /*2ec0*/  IMAD.HI.U32 R4, R11, R4, RZ ;  /* 0x000000040b047227 */ /* 0x004fca00078e00ff */
[----:B------:R-:W-:Y:S01]  /*2ed0*/  SHF.R.U32.HI R4, RZ, R5, R4 ;  /* 0x00000005ff047219 */ /* 0x000fe20000011604 */
[----:B-1----:R-:W-:Y:S01]  /*2ee0*/  IMAD.HI.U32 R3, R8, R3, RZ ;  /* 0x0000000308037227 */ /* 0x002fe200078e00ff */
[----:B------:R-:W-:-:S04]  /*2ef0*/  ISETP.NE.AND P1, PT, R2, 0x1, PT ;  /* 0x000000010200780c */ /* 0x000fc80003f25270 */
[----:B---3--:R-:W-:-:S04]  /*2f00*/  SHF.R.U32.HI R3, RZ, R6, R3 ;  /* 0x00000006ff037219 */ /* 0x008fc80000011603 */
[----:B------:R-:W-:Y:S02]  /*2f10*/  SEL R3, R8, R3, !P1 ;  /* 0x0000000308037207 */ /* 0x000fe40004800000 */
[----:B----4-:R-:W-:-:S04]  /*2f20*/  ISETP.NE.AND P2, PT, R16, 0x1, PT ;  /* 0x000000011000780c */ /* 0x010fc80003f45270 */
[----:B------:R-:W-:-:S05]  /*2f30*/  SEL R4, R11, R4, !P2 ;  /* 0x000000040b047207 */ /* 0x000fca0005000000 */
[----:B------:R-:W-:Y:S02]  /*2f40*/  IMAD.IADD R5, R3, 0x1, -R4 ;  /* 0x0000000103057824 */ /* 0x000fe400078e0a04 */
[----:B------:R-:W-:Y:S02]  /*2f50*/  IMAD.IADD R3, R4, 0x1, -R3 ;  /* 0x0000000104037824 */ /* 0x000fe400078e0a03 */
[----:B------:R-:W-:Y:S02]  /*2f60*/  IMAD R11, R5, R16, R11 ;  /* 0x00000010050b7224 */ /* 0x000fe400078e020b */
[----:B------:R-:W-:-:S07]  /*2f70*/  IMAD R8, R3, R2, R8 ;  /* 0x0000000203087224 */ /* 0x000fce00078e0208 */
.L_x_39:
[----:B------:R-:W-:Y:S01]  /*2f80*/  PLOP3.LUT P4, PT, PT, PT, PT, 0x80, 0x8 ;  /* 0x000000000008781c */ /* 0x000fe20003f8f070 */
[----:B------:R-:W-:Y:S01]  /*2f90*/  IMAD.IADD R91, R11, 0x1, R90 ;  /* 0x000000010b5b7824 */ /* 0x000fe200078e025a */
[----:B------:R-:W-:Y:S01]  /*2fa0*/  LOP3.LUT R10, R10, 0x1, RZ, 0x3c, !PT ;  /* 0x000000010a0a7812 */ /* 0x000fe200078e3cff */
[----:B------:R-:W-:Y:S01]  /*2fb0*/  IMAD.IADD R111, R8, 0x1, R79 ;  /* 0x00000001086f7824 */ /* 0x000fe200078e024f */
[----:B------:R-:W-:Y:S09]  /*2fc0*/  @P0 BRA `(.L_x_40) ;  /* 0xffffffec00000947 */ /* 0x000ff2000383ffff */
[----:B------:R-:W-:Y:S01]  /*2fd0*/  UIADD3 UR37, UPT, UPT, UR37, 0x1b0, URZ ;  /* 0x000001b025257890 */ /* 0x000fe2000fffe0ff */
[----:B-1----:R-:W-:-:S03]  /*2fe0*/  SHF.L.U32 R3, R12, 0x1f, RZ ;  /* 0x0000001f0c037819 */ /* 0x002fc600000006ff */
[----:B------:R-:W-:-:S09]  /*2ff0*/  ULEA UR4, UR40, UR37, 0x3 ;  /* 0x0000002528047291 */ /* 0x000fd2000f8e18ff */
[----:B------:R-:W1:Y:S02]  /*3000*/  SYNCS.PHASECHK.TRANS64.TRYWAIT P0, [UR4], R3 ;  /* 0x00000003ff0075a7 */ /* 0x000e640008001104 */
[----:B-1----:R-:W-:Y:S05]  /*3010*/  @!P0 BRA `(.L_x_41) ;  /* 0x0000005c00848947 */ /* 0x002fea0003800000 */
.L_x_152:
[----:B------:R-:W-:-:S04]  /*3020*/  UIADD3 UR5, UPT, UPT, UR40, 0x1, URZ ;  /* 0x0000000128057890 */ /* 0x000fc8000fffe0ff */
[----:B------:R-:W-:-:S04]  /*3030*/  UISETP.NE.AND UP0, UPT, UR5, 0x36, UPT ;  /* 0x000000360500788c */ /* 0x000fc8000bf05270 */
[----:B------:R-:W-:Y:S02]  /*3040*/  USEL UR6, URZ, 0x1, UP0 ;  /* 0x00000001ff067887 */ /* 0x000fe40008000000 */
[----:B------:R-:W-:-:S04]  /*3050*/  USEL UR5, UR5, URZ, UP0 ;  /* 0x000000ff05057287 */ /* 0x000fc80008000000 */
[----:B------:R-:W-:Y:S01]  /*3060*/  ULEA UR4, UR5, UR37, 0x3 ;  /* 0x0000002505047291 */ /* 0x000fe2000f8e18ff */
[----:B------:R-:W-:-:S04]  /*3070*/  LOP3.LUT R2, R12, UR6, RZ, 0x3c, !PT ;  /* 0x000000060c027c12 */ /* 0x000fc8000f8e3cff */
[----:B-1----:R-:W-:-:S04]  /*3080*/  SHF.L.U32 R3, R2, 0x1f, RZ ;  /* 0x0000001f02037819 */ /* 0x002fc800000006ff */
[----:B------:R-:W1:Y:S02]  /*3090*/  SYNCS.PHASECHK.TRANS64.TRYWAIT P0, [UR4], R3 ;  /* 0x00000003ff0075a7 */ /* 0x000e640008001104 */
[----:B-1----:R-:W-:Y:S05]  /*30a0*/  @!P0 BRA `(.L_x_42) ;  /* 0x0000005c00788947 */ /* 0x002fea0003800000 */
.L_x_154:
        /* <DEDUP_REMOVED lines=9> */
.L_x_156:
        /* <DEDUP_REMOVED lines=9> */
.L_x_158:
        /* <DEDUP_REMOVED lines=9> */
.L_x_160:
        /* <DEDUP_REMOVED lines=9> */
.L_x_162:
        /* <DEDUP_REMOVED lines=9> */
.L_x_164:
        /* <DEDUP_REMOVED lines=9> */
.L_x_166:
        /* <DEDUP_REMOVED lines=9> */
.L_x_168:
        /* <DEDUP_REMOVED lines=9> */
.L_x_170:
        /* <DEDUP_REMOVED lines=9> */
.L_x_172:
        /* <DEDUP_REMOVED lines=9> */
.L_x_174:
        /* <DEDUP_REMOVED lines=9> */
.L_x_176:
        /* <DEDUP_REMOVED lines=9> */
.L_x_178:
        /* <DEDUP_REMOVED lines=9> */
.L_x_180:
        /* <DEDUP_REMOVED lines=9> */
.L_x_182:
        /* <DEDUP_REMOVED lines=9> */
.L_x_184:
        /* <DEDUP_REMOVED lines=9> */
.L_x_186:
        /* <DEDUP_REMOVED lines=9> */
.L_x_188:
        /* <DEDUP_REMOVED lines=9> */
.L_x_190:
        /* <DEDUP_REMOVED lines=9> */
.L_x_192:
        /* <DEDUP_REMOVED lines=9> */
.L_x_194:
        /* <DEDUP_REMOVED lines=9> */
.L_x_196:
        /* <DEDUP_REMOVED lines=9> */
.L_x_198:
        /* <DEDUP_REMOVED lines=9> */
.L_x_200:
        /* <DEDUP_REMOVED lines=9> */
.L_x_202:
        /* <DEDUP_REMOVED lines=9> */
.L_x_204:
        /* <DEDUP_REMOVED lines=9> */
.L_x_206:
        /* <DEDUP_REMOVED lines=9> */
.L_x_208:
        /* <DEDUP_REMOVED lines=9> */
.L_x_210:
        /* <DEDUP_REMOVED lines=9> */
.L_x_212:
        /* <DEDUP_REMOVED lines=9> */
.L_x_214:
        /* <DEDUP_REMOVED lines=9> */
.L_x_216:
        /* <DEDUP_REMOVED lines=9> */
.L_x_218:
        /* <DEDUP_REMOVED lines=9> */
.L_x_220:
        /* <DEDUP_REMOVED lines=9> */
.L_x_222:
        /* <DEDUP_REMOVED lines=9> */
.L_x_224:
        /* <DEDUP_REMOVED lines=9> */
.L_x_226:
        /* <DEDUP_REMOVED lines=9> */
.L_x_228:
        /* <DEDUP_REMOVED lines=9> */
.L_x_230:
        /* <DEDUP_REMOVED lines=9> */
.L_x_232:
        /* <DEDUP_REMOVED lines=9> */
.L_x_234:
        /* <DEDUP_REMOVED lines=9> */
.L_x_236:
        /* <DEDUP_REMOVED lines=9> */
.L_x_238:
        /* <DEDUP_REMOVED lines=9> */
.L_x_240:
        /* <DEDUP_REMOVED lines=9> */
.L_x_242:
        /* <DEDUP_REMOVED lines=9> */
.L_x_244:
        /* <DEDUP_REMOVED lines=9> */
.L_x_246:
        /* <DEDUP_REMOVED lines=9> */
.L_x_248:
        /* <DEDUP_REMOVED lines=9> */
.L_x_250:
        /* <DEDUP_REMOVED lines=9> */
.L_x_252:
        /* <DEDUP_REMOVED lines=9> */
.L_x_254:
        /* <DEDUP_REMOVED lines=9> */
.L_x_256:
[----:B------:R-:W-:-:S04]  /*4d60*/  UIADD3 UR5, UPT, UPT, UR5, 0x1, URZ ;  /* 0x0000000105057890 */ /* 0x000fc8000fffe0ff */
[----:B------:R-:W-:-:S04]  /*4d70*/  UISETP.NE.AND UP0, UPT, UR5, 0x36, UPT ;  /* 0x000000360500788c */ /* 0x000fc8000bf05270 */
[----:B------:R-:W-:Y:S02]  /*4d80*/  USEL UR4, URZ, 0x1, UP0 ;  /* 0x00000001ff047887 */ /* 0x000fe40008000000 */
[----:B------:R-:W-:-:S04]  /*4d90*/  USEL UR5, UR5, URZ, UP0 ;  /* 0x000000ff05057287 */ /* 0x000fc80008000000 */
[----:B------:R-:W-:Y:S01]  /*4da0*/  ULEA UR5, UR5, UR37, 0x3 ;  /* 0x0000002505057291 */ /* 0x000fe2000f8e18ff */
[----:B-1----:R-:W-:-:S04]  /*4db0*/  LOP3.LUT R3, R2, UR4, RZ, 0x3c, !PT ;  /* 0x0000000402037c12 */ /* 0x002fc8000f8e3cff */
[----:B------:R-:W-:Y:S01]  /*4dc0*/  SHF.L.U32 R3, R3, 0x1f, RZ ;  /* 0x0000001f03037819 */ /* 0x000fe200000006ff */
[----:B------:R-:W-:-:S07]  /*4dd0*/  IMAD.U32 R0, RZ, RZ, UR5 ;  /* 0x00000005ff007e24 */ /* 0x000fce000f8e00ff */
.L_x_94:
[----:B-1----:R1:W2:Y:S02]  /*4de0*/  SYNCS.PHASECHK.TRANS64.TRYWAIT P0, [R0+URZ], R3 ;  /* 0x00000003000075a7 */ /* 0x0022a400080011ff */
[----:B--2---:R-:W-:Y:S05]  /*4df0*/  @!P0 NANOSLEEP.SYNCS 0x989680 ;  /* 0x009896800000895d */ /* 0x004fea0003900000 */
[----:B------:R-:W2:Y:S02]  /*4e00*/  @!P0 SYNCS.PHASECHK.TRANS64 P0, [R0+URZ], R3 ;  /* 0x00000003000085a7 */ /* 0x000ea400080010ff */
[----:B--2---:R-:W-:Y:S05]  /*4e10*/  @P0 EXIT ;  /* 0x000000000000094d */ /* 0x004fea0003800000 */
[----:B------:R-:W-:Y:S05]  /*4e20*/  BRA `(.L_x_94) ;  /* 0xfffffffc00ec7947 */ /* 0x000fea000383ffff */
.L_x_22:
[----:B------:R-:W-:-:S04]  /*4e30*/  UISETP.NE.AND UP1, UPT, UR40, URZ, UPT ;  /* 0x000000ff2800728c */ /* 0x000fc8000bf25270 */
[----:B------:R-:W-:-:S09]  /*4e40*/  UISETP.NE.OR UP1, UPT, UR4, 0x1, UP1 ;  /* 0x000000010400788c */ /* 0x000fd20008f25670 */
[----:B------:R-:W-:Y:S05]  /*4e50*/  BRA.U UP1, `(.L_x_95) ;  /* 0x0000000101b07547 */ /* 0x000fea000b800000 */
[----:B------:R-:W-:Y:S01]  /*4e60*/  UMOV UR4, 0x400 ;  /* 0x0000040000047882 */ /* 0x000fe20000000000 */
[----:B------:R-:W-:Y:S01]  /*4e70*/  HFMA2 R2, -RZ, RZ, 0, 5.9604644775390625e-08 ;  /* 0x00000001ff027431 */ /* 0x000fe200000001ff */
[----:B------:R-:W-:Y:S01]  /*4e80*/  ULEA UR40, UR40, UR4, 0x18 ;  /* 0x0000000428287291 */ /* 0x000fe2000f8ec0ff */
[----:B------:R-:W-:Y:S01]  /*4e90*/  ISETP.GE.U32.AND P0, PT, R8, 0x2, PT ;  /* 0x000000020800780c */ /* 0x000fe20003f06070 */
[----:B------:R-:W-:Y:S02]  /*4ea0*/  IMAD.MOV.U32 R3, RZ, RZ, RZ ;  /* 0x000000ffff037224 */ /* 0x000fe400078e00ff */
[----:B------:R-:W-:Y:S02]  /*4eb0*/  UIADD3 UR6, UPT, UPT, UR40, 0x388, URZ ;  /* 0x0000038828067890 */ /* 0x000fe4000fffe0ff */
[----:B------:R-:W-:Y:S02]  /*4ec0*/  UIADD3 UR7, UPT, UPT, UR40, 0x380, URZ ;  /* 0x0000038028077890 */ /* 0x000fe4000fffe0ff */
[----:B------:R-:W-:-:S12]  /*4ed0*/  UPRMT UR6, URZ, 0x654, UR6 ;  /* 0x00000654ff067896 */ /* 0x000fd80008000006 */
.L_x_98:
[----:B------:R-:W-:Y:S01]  /*4ee0*/  SHF.L.U32 R7, R2, 0x1f, RZ ;  /* 0x0000001f02077819 */ /* 0x000fe200000006ff */
[----:B------:R-:W-:Y:S02]  /*4ef0*/  IMAD.U32 R9, RZ, RZ, UR7 ;  /* 0x00000007ff097e24 */ /* 0x000fe4000f8e00ff */
[----:B------:R-:W-:Y:S01]  /*4f00*/  @!P0 IMAD.MOV.U32 R5, RZ, RZ, 0x10 ;  /* 0x00000010ff058424 */ /* 0x000fe200078e00ff */
[----:B------:R-:W2:Y:S02]  /*4f10*/  SYNCS.PHASECHK.TRANS64.TRYWAIT P1, [UR40+0x388], R7 ;  /* 0x00038807ff0075a7 */ /* 0x000ea40008021128 */
[----:B------:R-:W-:-:S04]  /*4f20*/  PRMT R9, R8, 0x654, R9 ;  /* 0x0000065408097816 */ /* 0x000fc80000000009 */
[----:B------:R-:W-:Y:S01]  /*4f30*/  SEL R0, R9, R0, !P0 ;  /* 0x0000000009007207 */ /* 0x000fe20004000000 */
[----:B--2---:R-:W-:Y:S06]  /*4f40*/  @!P1 BRA `(.L_x_96) ;  /* 0x0000005000b09947 */ /* 0x004fec0003800000 */
.L_x_258:
[----:B------:R-:W-:Y:S01]  /*4f50*/  UIADD3 UR4, UPT, UPT, UR40, 0x3c0, URZ ;  /* 0x000003c028047890 */ /* 0x000fe2000fffe0ff */
[----:B------:R3:W-:Y:S01]  /*4f60*/  @!P0 SYNCS.ARRIVE.TRANS64.RED RZ, [R0+URZ], R5 ;  /* 0x0000000500ff89a7 */ /* 0x0007e200080004ff */
[----:B------:R-:W-:Y:S01]  /*4f70*/  UIADD3 UR5, UPT, UPT, UR40, 0x380, URZ ;  /* 0x0000038028057890 */ /* 0x000fe2000fffe0ff */
[----:B------:R-:W-:-:S08]  /*4f80*/  LOP3.LUT R2, R2, 0x1, RZ, 0x3c, !PT ;  /* 0x0000000102027812 */ /* 0x000fd000078e3cff */
[----:B------:R-:W-:Y:S06]  /*4f90*/  UGETNEXTWORKID.BROADCAST [UR4], [UR5] ;  /* 0x00000000040073ca */ /* 0x000fec0008000100 */
[----:B---3--:R-:W-:-:S04]  /*4fa0*/  SHF.L.U32 R5, R3, 0x1f, RZ ;  /* 0x0000001f03057819 */ /* 0x008fc800000006ff */
[----:B------:R-:W3:Y:S02]  /*4fb0*/  SYNCS.PHASECHK.TRANS64.TRYWAIT P1, [UR40+0x380], R5 ;  /* 0x00038005ff0075a7 */ /* 0x000ee40008021128 */
[----:B---3--:R-:W-:Y:S05]  /*4fc0*/  @!P1 BRA `(.L_x_97) ;  /* 0x0000005000a89947 */ /* 0x008fea0003800000 */
.L_x_260:
[----:B--2---:R-:W2:Y:S01]  /*4fd0*/  LDS.128 R4, [UR40+0x3c0] ;  /* 0x0003c028ff047984 */ /* 0x004ea20008000c00 */
[----:B------:R-:W-:Y:S01]  /*4fe0*/  LOP3.LUT R3, R3, 0x1, RZ, 0x3c, !PT ;  /* 0x0000000103037812 */ /* 0x000fe200078e3cff */
[----:B------:R-:W-:Y:S01]  /*4ff0*/  @!PT LDS RZ, [RZ] ;  /* 0x00000000fffff984 */ /* 0x000fe20000000800 */
[----:B------:R-:W-:Y:S01]  /*5000*/  @!PT LDS RZ, [RZ] ;  /* 0x00000000fffff984 */ /* 0x000fe20000000800 */
[----:B------:R-:W-:Y:S01]  /*5010*/  @!PT LDS RZ, [RZ] ;  /* 0x00000000fffff984 */ /* 0x000fe20000000800 */
[----:B------:R-:W-:Y:S01]  /*5020*/  @!PT LDS RZ, [RZ] ;  /* 0x00000000fffff984 */ /* 0x000fe20000000800 */
[----:B------:R3:W-:Y:S06]  /*5030*/  MEMBAR.ALL.CTA ;  /* 0x0000000000007992 */ /* 0x0007ec0000008000 */
[----:B---3--:R-:W3:Y:S02]  /*5040*/  FENCE.VIEW.ASYNC.S ;  /* 0x00000000000073c6 */ /* 0x008ee40000000000 */
[----:B---3--:R-:W-:Y:S01]  /*5050*/  SYNCS.ARRIVE.TRANS64.RED.A1T0 RZ, [UR6], RZ ;  /* 0x000000ffffff79a7 */ /* 0x008fe20008100406 */
[----:B--2---:R-:W-:-:S13]  /*5060*/  LOP3.LUT P1, RZ, R6, 0x1, RZ, 0xc0, !PT ;  /* 0x0000000106ff7812 */ /* 0x004fda000782c0ff */
[----:B------:R-:W-:Y:S05]  /*5070*/  @P1 BRA `(.L_x_98) ;  /* 0xfffffffc00981947 */ /* 0x000fea000383ffff */
[----:B------:R-:W-:-:S04]  /*5080*/  SHF.L.U32 R0, R2, 0x1f, RZ ;  /* 0x0000001f02007819 */ /* 0x000fc800000006ff */
[----:B------:R-:W2:Y:S02]  /*5090*/  SYNCS.PHASECHK.TRANS64 P0, [UR40+0x388], R0 ;  /* 0x00038800ff0075a7 */ /* 0x000ea40008001028 */
[----:B-12---:R-:W-:Y:S05]  /*50a0*/  @P0 EXIT ;  /* 0x000000000000094d */ /* 0x006fea0003800000 */
[----:B------:R-:W-:-:S07]  /*50b0*/  MOV R0, UR40 ;  /* 0x0000002800007c02 */ /* 0x000fce0008000f00 */
.L_x_99:
[----:B-1----:R-:W-:-:S04]  /*50c0*/  SHF.L.U32 R3, R2, 0x1f, RZ ;  /* 0x0000001f02037819 */ /* 0x002fc800000006ff */
[----:B------:R1:W2:Y:S03]  /*50d0*/  SYNCS.PHASECHK.TRANS64.TRYWAIT P0, [R0+URZ+0x388], R3 ;  /* 0x00038803000075a7 */ /* 0x0002a600080011ff */
[----:B--2---:R-:W-:Y:S05]  /*50e0*/  @!P0 NANOSLEEP.SYNCS 0x989680 ;  /* 0x009896800000895d */ /* 0x004fea0003900000 */
[----:B------:R-:W2:Y:S02]  /*50f0*/  @!P0 SYNCS.PHASECHK.TRANS64 P0, [R0+URZ+0x388], R3 ;  /* 0x00038803000085a7 */ /* 0x000ea400080010ff */
[----:B--2---:R-:W-:Y:S05]  /*5100*/  @P0 EXIT ;  /* 0x000000000000094d */ /* 0x004fea0003800000 */
[----:B------:R-:W-:Y:S05]  /*5110*/  BRA `(.L_x_99) ;  /* 0xfffffffc00e87947 */ /* 0x000fea000383ffff */
.L_x_95:
[----:B------:R-:W-:Y:S05]  /*5120*/  BRA.U UP4, `(.L_x_100) ;  /* 0x0000000d04247547 */ /* 0x000fea000b800000 */
[----:B------:R-:W-:Y:S01]  /*5130*/  UMOV UR4, 0x40 ;  /* 0x0000004000047882 */ /* 0x000fe20000000000 */
[----:B------:R-:W-:Y:S01]  /*5140*/  NOP ;  /* 0x0000000000007918 */ /* 0x000fe20000000000 */
[----:B------:R-:W-:Y:S01]  /*5150*/  ULEA UR4, UR40, UR4, 0x18 ;  /* 0x0000000428047291 */ /* 0x000fe2000f8ec0ff */
[----:B------:R-:W-:Y:S02]  /*5160*/  UMOV UR5, 0x400 ;  /* 0x0000040000057882 */ /* 0x000fe40000000000 */
[----:B------:R-:W-:-:S06]  /*5170*/  ULEA UR40, UR40, UR5, 0x18 ;  /* 0x0000000528287291 */ /* 0x000fcc000f8ec0ff */
[----:B------:R-:W2:Y:S02]  /*5180*/  LDS.U8 R2, [UR4+0x1c] ;  /* 0x00001c04ff027984 */ /* 0x000ea40008000000 */
[----:B--2---:R-:W-:-:S13]  /*5190*/  ISETP.NE.AND P0, PT, R2, RZ, PT ;  /* 0x000000ff0200720c */ /* 0x004fda0003f05270 */
[----:B------:R-:W-:Y:S05]  /*51a0*/  @P0 BRA `(.L_x_101) ;  /* 0x0000000000580947 */ /* 0x000fea0003800000 */
[----:B------:R-:W-:-:S13]  /*51b0*/  ELECT P0, URZ, PT ;  /* 0x0000000000ff782f */ /* 0x000fda0003800000 */
[----:B------:R-:W-:Y:S05]  /*51c0*/  @!P0 BRA `(.L_x_102) ;  /* 0x0000000000608947 */ /* 0x000fea0003800000 */
[----:B------:R-:W-:Y:S01]  /*51d0*/  UMOV UR5, 0x10 ;  /* 0x0000001000057882 */ /* 0x000fe20000000000 */
[----:B------:R-:W-:Y:S01]  /*51e0*/  HFMA2 R2, -RZ, RZ, 0, 5.9604644775390625e-08 ;  /* 0x00000001ff027431 */ /* 0x000fe200000001ff */
[----:B------:R-:W-:-:S03]  /*51f0*/  MOV R3, 0xffff ;  /* 0x0000ffff00037802 */ /* 0x000fc60000000f00 */
[----:B------:R-:W-:Y:S04]  /*5200*/  DEPBAR.LE SB2, 0x36 ;  /* 0x0000ad800000791a */ /* 0x000fe80000000000 */
[----:B------:R-:W2:Y:S02]  /*5210*/  UTCATOMSWS.FIND_AND_SET.ALIGN UP0, UR5, UR5 ;  /* 0x00000005000575e3 */ /* 0x000ea40008000800 */
[----:B--2---:R-:W-:Y:S01]  /*5220*/  MOV R4, UR5 ;  /* 0x0000000500047c02 */ /* 0x004fe20008000f00 */
[----:B------:R-:W-:Y:S06]  /*5230*/  BRA.U UP0, `(.L_x_103) ;  /* 0x0000000100187547 */ /* 0x000fec000b800000 */
.L_x_104:
[----:B------:R-:W-:Y:S05]  /*5240*/  NANOSLEEP 0x64 ;  /* 0x000000640000795d */ /* 0x000fea0003800000 */
[----:B------:R-:W-:-:S05]  /*5250*/  UMOV UR5, 0x10 ;  /* 0x0000001000057882 */ /* 0x000fca0000000000 */
[----:B------:R-:W-:Y:S04]  /*5260*/  DEPBAR.LE SB2, 0x36 ;  /* 0x0000ad800000791a */ /* 0x000fe80000000000 */
[----:B------:R-:W2:Y:S02]  /*5270*/  UTCATOMSWS.FIND_AND_SET.ALIGN UP0, UR5, UR5 ;  /* 0x00000005000575e3 */ /* 0x000ea40008000800 */
[----:B--2---:R-:W-:Y:S01]  /*5280*/  MOV R4, UR5 ;  /* 0x0000000500047c02 */ /* 0x004fe20008000f00 */
[----:B------:R-:W-:Y:S05]  /*5290*/  BRA.U !UP0, `(.L_x_104) ;  /* 0xfffffffd08e87547 */ /* 0x000fea000b83ffff */
.L_x_103:
[-C--:B------:R-:W-:Y:S02]  /*52a0*/  SHF.L.U32 R3, R3, R4.reuse, RZ ;  /* 0x0000000403037219 */ /* 0x080fe400000006ff */
[----:B------:R-:W-:Y:S01]  /*52b0*/  SHF.L.U32 R2, R2, R4, RZ ;  /* 0x0000000402027219 */ /* 0x000fe200000006ff */
[----:B------:R-:W-:Y:S02]  /*52c0*/  IMAD.SHL.U32 R4, R4, 0x20, RZ ;  /* 0x0000002004047824 */ /* 0x000fe400078e00ff */
[----:B------:R2:W-:Y:S04]  /*52d0*/  ATOMS.OR RZ, [UR4+0x14], R3 ;  /* 0x00001403ffff798c */ /* 0x0005e8000b000004 */
[----:B------:R2:W-:Y:S04]  /*52e0*/  ATOMS.OR RZ, [UR4+0x18], R2 ;  /* 0x00001802ffff798c */ /* 0x0005e8000b000004 */
[----:B------:R2:W-:Y:S01]  /*52f0*/  STS [UR40+0x3d0], R4 ;  /* 0x0003d004ff007988 */ /* 0x0005e20008000828 */
[----:B------:R-:W-:Y:S05]  /*5300*/  BRA `(.L_x_102) ;  /* 0x0000000000107947 */ /* 0x000fea0003800000 */
.L_x_101:
[----:B------:R-:W-:-:S05]  /*5310*/  MOV R2, 0xffffffff ;  /* 0xffffffff00027802 */ /* 0x000fca0000000f00 */
[----:B------:R2:W-:Y:S02]  /*5320*/  STS [UR40+0x3d0], R2 ;  /* 0x0003d002ff007988 */ /* 0x0005e40008000828 */
[----:B--2---:R-:W-:Y:S02]  /*5330*/  MOV R2, 0x5350 ;  /* 0x0000535000027802 */ /* 0x004fe40000000f00 */
[----:B-1---5:R-:W-:Y:S05]  /*5340*/  CALL.REL.NOINC `($__internal_1_$__cuda_sm10x_tcgen05_guardrail_trap_phase_invalid_during_alloc) ;  /* 0x0000005000f07944 */ /* 0x022fea0003c00000 */
.L_x_102:
[----:B------:R-:W-:Y:S05]  /*5350*/  WARPSYNC.ALL ;  /* 0x0000000000007948 */ /* 0x000fea0003800000 */
[----:B------:R-:W3:Y:S01]  /*5360*/  S2UR UR7, SR_CgaCtaId ;  /* 0x00000000000779c3 */ /* 0x000ee20000008800 */
[----:B------:R-:W-:Y:S01]  /*5370*/  UMOV UR4, 0x400 ;  /* 0x0000040000047882 */ /* 0x000fe20000000000 */
[----:B------:R-:W-:-:S06]  /*5380*/  NOP ;  /* 0x0000000000007918 */ /* 0x000fcc0000000000 */
[----:B------:R-:W-:Y:S06]  /*5390*/  BAR.ARV 0x6, 0xa0 ;  /* 0x0182800000007b1d */ /* 0x000fec0000002000 */
[----:B------:R-:W4:Y:S01]  /*53a0*/  LDCU UR5, c[0x0][0x390] ;  /* 0x00007200ff0577ac */ /* 0x000f220008000800 */
[----:B------:R-:W-:Y:S01]  /*53b0*/  LOP3.LUT R0, R0, 0xffff, RZ, 0xc0, !PT ;  /* 0x0000ffff00007812 */ /* 0x000fe200078ec0ff */
[----:B------:R-:W-:Y:S02]  /*53c0*/  IMAD.MOV.U32 R9, RZ, RZ, 0x1 ;  /* 0x00000001ff097424 */ /* 0x000fe400078e00ff */
[----:B------:R-:W-:Y:S01]  /*53d0*/  IMAD.MOV.U32 R8, RZ, RZ, RZ ;  /* 0x000000ffff087224 */ /* 0x000fe200078e00ff */
[----:B------:R-:W-:Y:S01]  /*53e0*/  R2UR UR10, R0 ;  /* 0x00000000000a72ca */ /* 0x000fe200000e0000 */
[----:B--2---:R-:W-:Y:S01]  /*53f0*/  IMAD.MOV.U32 R3, RZ, RZ, RZ ;  /* 0x000000ffff037224 */ /* 0x004fe200078e00ff */
[----:B------:R-:W-:Y:S01]  /*5400*/  UMOV UR17, URZ ;  /* 0x000000ff00117c82 */ /* 0x000fe20008000000 */
[----:B------:R-:W-:Y:S01]  /*5410*/  UMOV UR16, URZ ;  /* 0x000000ff00107c82 */ /* 0x000fe20008000000 */
[----:B------:R-:W-:Y:S01]  /*5420*/  UMOV UR20, 0x0 ;  /* 0x0000000000147882 */ /* 0x000fe20000000000 */
[----:B---3--:R-:W-:Y:S01]  /*5430*/  ULEA UR7, UR7, UR4, 0x18 ;  /* 0x0000000407077291 */ /* 0x008fe2000f8ec0ff */
[----:B------:R-:W2:Y:S03]  /*5440*/  LDCU UR4, c[0x0][0x390] ;  /* 0x00007200ff0477ac */ /* 0x000ea60008000800 */
[----:B------:R-:W-:-:S02]  /*5450*/  UIADD3 UR19, UPT, UPT, UR7, 0x2600, URZ ;  /* 0x0000260007137890 */ /* 0x000fc4000fffe0ff */
[----:B----4-:R-:W-:-:S03]  /*5460*/  UIADD3 UR5, UPT, UPT, UR5, 0x1f, URZ ;  /* 0x0000001f05057890 */ /* 0x010fc6000fffe0ff */
[----:B------:R-:W3:Y:S01]  /*5470*/  LDS R2, [UR7+0x3d0] ;  /* 0x0003d007ff027984 */ /* 0x000ee20008000800 */
[----:B------:R-:W-:Y:S02]  /*5480*/  UIADD3 UR18, UPT, UPT, UR7, 0x1d600, URZ ;  /* 0x0001d60007127890 */ /* 0x000fe4000fffe0ff */
[----:B------:R-:W-:Y:S02]  /*5490*/  USHF.R.S32.HI UR6, URZ, 0x1f, UR5 ;  /* 0x0000001fff067899 */ /* 0x000fe40008011405 */
[----:B------:R-:W-:Y:S02]  /*54a0*/  USHF.R.U32.HI UR19, URZ, 0x4, UR19 ;  /* 0x00000004ff137899 */ /* 0x000fe40008011613 */
[----:B------:R-:W-:Y:S02]  /*54b0*/  ULEA.HI UR6, UR6, UR5, URZ, 0x5 ;  /* 0x0000000506067291 */ /* 0x000fe4000f8f28ff */
[----:B------:R-:W-:Y:S02]  /*54c0*/  UIADD3 UR5, UPT, UPT, UR7, 0x388, URZ ;  /* 0x0000038807057890 */ /* 0x000fe4000fffe0ff */
[----:B------:R-:W-:-:S02]  /*54d0*/  USHF.R.S32.HI UR6, URZ, 0x5, UR6 ;  /* 0x00000005ff067899 */ /* 0x000fc40008011406 */
[----:B------:R-:W-:Y:S02]  /*54e0*/  USHF.R.U32.HI UR18, URZ, 0x4, UR18 ;  /* 0x00000004ff127899 */ /* 0x000fe40008011612 */
[----:B------:R-:W-:Y:S02]  /*54f0*/  UISETP.LT.AND UP0, UPT, UR6, 0x1, UPT ;  /* 0x000000010600788c */ /* 0x000fe4000bf01270 */
[----:B------:R-:W-:Y:S02]  /*5500*/  UPRMT UR5, URZ, 0x654, UR5 ;  /* 0x00000654ff057896 */ /* 0x000fe40008000005 */
[----:B------:R-:W-:Y:S02]  /*5510*/  USEL UR11, UR6, 0x1, !UP0 ;  /* 0x00000001060b7887 */ /* 0x000fe4000c000000 */
[----:B------:R-:W-:Y:S02]  /*5520*/  ULOP3.LUT UR19, UR19, 0x3fff, URZ, 0xc0, !UPT ;  /* 0x00003fff13137892 */ /* 0x000fe4000f8ec0ff */
[----:B------:R-:W-:-:S02]  /*5530*/  ULOP3.LUT UR18, UR18, 0x3fff, URZ, 0xc0, !UPT ;  /* 0x00003fff12127892 */ /* 0x000fc4000f8ec0ff */
[----:B------:R-:W-:Y:S02]  /*5540*/  UIADD3 UR11, UPT, UPT, -UR11, URZ, URZ ;  /* 0x000000ff0b0b7290 */ /* 0x000fe4000fffe1ff */
[----:B--2---:R-:W-:Y:S01]  /*5550*/  UISETP.GE.AND UP3, UPT, UR4, 0x1, UPT ;  /* 0x000000010400788c */ /* 0x004fe2000bf66270 */
[----:B------:R-:W-:Y:S01]  /*5560*/  UMOV UR21, 0x4118010 ;  /* 0x0411801000157882 */ /* 0x000fe20000000000 */
[C---:B---3--:R-:W-:Y:S01]  /*5570*/  VIADD R5, R2.reuse, 0x40 ;  /* 0x0000004002057836 */ /* 0x048fe20000000000 */
[----:B------:R-:W-:-:S04]  /*5580*/  LOP3.LUT R4, R2, 0xffff, RZ, 0xc0, !PT ;  /* 0x0000ffff02047812 */ /* 0x000fc800078ec0ff */
[----:B------:R-:W-:-:S05]  /*5590*/  LOP3.LUT R5, R5, 0xffff, RZ, 0xc0, !PT ;  /* 0x0000ffff05057812 */ /* 0x000fca00078ec0ff */
[----:B------:R2:W-:Y:S02]  /*55a0*/  STL.64 [R1], R4 ;  /* 0x0000000401007387 */ /* 0x0005e40000100a00 */
.L_x_111:
[----:B--2---:R-:W-:-:S04]  /*55b0*/  SHF.L.U32 R5, R8, 0x1f, RZ ;  /* 0x0000001f08057819 */ /* 0x004fc800000006ff */
[----:B------:R-:W2:Y:S02]  /*55c0*/  SYNCS.PHASECHK.TRANS64.TRYWAIT P0, [UR7+0x380], R5 ;  /* 0x00038005ff0075a7 */ /* 0x000ea40008001107 */
[----:B--23--:R-:W-:Y:S05]  /*55d0*/  @!P0 BRA `(.L_x_105) ;  /* 0x0000004c003c8947 */ /* 0x00cfea0003800000 */
.L_x_262:
[----:B--2---:R-:W2:Y:S01]  /*55e0*/  LDS.128 R4, [UR7+0x3c0] ;  /* 0x0003c007ff047984 */ /* 0x004ea20008000c00 */
[----:B------:R-:W-:Y:S01]  /*55f0*/  ULEA UR9, UR17, UR7, 0x3 ;  /* 0x0000000711097291 */ /* 0x000fe2000f8e18ff */
[----:B------:R-:W-:Y:S01]  /*5600*/  SHF.L.U32 R0, R9, 0x1f, RZ ;  /* 0x0000001f09007819 */ /* 0x000fe200000006ff */
[----:B------:R-:W-:Y:S01]  /*5610*/  @!PT LDS RZ, [RZ] ;  /* 0x00000000fffff984 */ /* 0x000fe20000000800 */
[----:B------:R-:W-:Y:S01]  /*5620*/  @!PT LDS RZ, [RZ] ;  /* 0x00000000fffff984 */ /* 0x000fe20000000800 */
[----:B------:R-:W-:Y:S01]  /*5630*/  @!PT LDS RZ, [RZ] ;  /* 0x00000000fffff984 */ /* 0x000fe20000000800 */
[----:B------:R-:W-:Y:S01]  /*5640*/  @!PT LDS RZ, [RZ] ;  /* 0x00000000fffff984 */ /* 0x000fe20000000800 */
[----:B------:R3:W-:Y:S06]  /*5650*/  MEMBAR.ALL.CTA ;  /* 0x0000000000007992 */ /* 0x0007ec0000008000 */
[----:B---3--:R-:W3:Y:S02]  /*5660*/  FENCE.VIEW.ASYNC.S ;  /* 0x00000000000073c6 */ /* 0x008ee40000000000 */
[----:B---3--:R-:W-:Y:S01]  /*5670*/  SYNCS.ARRIVE.TRANS64.RED.A1T0 RZ, [UR5], RZ ;  /* 0x000000ffffff79a7 */ /* 0x008fe20008100405 */
[----:B------:R-:W3:Y:S01]  /*5680*/  SYNCS.PHASECHK.TRANS64.TRYWAIT P0, [UR9+0x3a0], R0 ;  /* 0x0003a000ff0075a7 */ /* 0x000ee20008001109 */
[----:B--2---:R-:W-:Y:S01]  /*5690*/  LOP3.LUT P2, RZ, R6, 0x1, RZ, 0xc0, !PT ;  /* 0x0000000106ff7812 */ /* 0x004fe2000784c0ff */
[----:B---3--:R-:W-:-:S12]  /*56a0*/  @!P0 BRA `(.L_x_106) ;  /* 0x0000004c00208947 */ /* 0x008fd80003800000 */
.L_x_264:
[----:B------:R-:W-:Y:S05]  /*56b0*/  BRA.U !UP3, `(.L_x_107) ;  /* 0x000000010bb07547 */ /* 0x000fea000b800000 */
[----:B--2---:R-:W-:Y:S01]  /*56c0*/  IMAD.U32 R0, RZ, RZ, UR17 ;  /* 0x00000011ff007e24 */ /* 0x004fe2000f8e00ff */
[----:B------:R-:W-:-:S04]  /*56d0*/  ULEA UR4, UR16, UR7, 0x3 ;  /* 0x0000000710047291 */ /* 0x000fc8000f8e18ff */
[----:B------:R-:W-:Y:S02]  /*56e0*/  LEA R4, R0, R1, 0x2 ;  /* 0x0000000100047211 */ /* 0x000fe400078e10ff */
[----:B------:R-:W-:-:S04]  /*56f0*/  SHF.L.U32 R0, R3, 0x1f, RZ ;  /* 0x0000001f03007819 */ /* 0x000fc800000006ff */
[----:B------:R-:W5:Y:S01]  /*5700*/  LDL R4, [R4] ;  /* 0x0000000004047983 */ /* 0x000f620000100800 */
[----:B------:R2:W3:Y:S01]  /*5710*/  SYNCS.PHASECHK.TRANS64.TRYWAIT P1, [UR4], R0 ;  /* 0x00000000ff0075a7 */ /* 0x0004e20008021104 */
[----:B------:R-:W-:Y:S01]  /*5720*/  UPLOP3.LUT UP4, UPT, UPT, UPT, UPT, 0x40, 0x4 ;  /* 0x000000000004789c */ /* 0x000fe20003f8e870 */
[----:B------:R-:W-:Y:S01]  /*5730*/  UMOV UR15, UR11 ;  /* 0x0000000b000f7c82 */ /* 0x000fe20008000000 */
[----:B------:R-:W-:Y:S01]  /*5740*/  UMOV UR14, UR6 ;  /* 0x00000006000e7c82 */ /* 0x000fe20008000000 */
[----:B------:R-:W-:-:S08]  /*5750*/  UMOV UR13, UR16 ;  /* 0x00000010000d7c82 */ /* 0x000fd00008000000 */
.L_x_110:
[----:B------:R-:W-:Y:S02]  /*5760*/  UIADD3 UR15, UPT, UPT, UR15, 0x1, URZ ;  /* 0x000000010f0f7890 */ /* 0x000fe4000fffe0ff */
[----:B----4-:R-:W-:Y:S02]  /*5770*/  ULEA UR8, UR13, UR7, 0x3 ;  /* 0x000000070d087291 */ /* 0x010fe4000f8e18ff */
[----:B------:R-:W-:Y:S01]  /*5780*/  UISETP.NE.AND UP0, UPT, UR15, URZ, UPT ;  /* 0x000000ff0f00728c */ /* 0x000fe2000bf05270 */
[----:B--23--:R-:W-:Y:S10]  /*5790*/  @P1 BRA `(.L_x_108) ;  /* 0x00000000000c1947 */ /* 0x00cff40003800000 */
[----:B------:R-:W-:Y:S04]  /*57a0*/  SHF.L.U32 R5, R3, 0x1f, RZ ;  /* 0x0000001f03057819 */ /* 0x000fe800000006ff */
[----:B------:R-:W3:Y:S02]  /*57b0*/  SYNCS.PHASECHK.TRANS64.TRYWAIT P0, [UR8], R5 ;  /* 0x00000005ff0075a7 */ /* 0x000ee40008001108 */
[----:B---3--:R-:W-:Y:S05]  /*57c0*/  @!P0 BRA `(.L_x_109) ;  /* 0x0000004800f08947 */ /* 0x008fea0003800000 */
.L_x_108:
[----:B------:R-:W-:Y:S01]  /*57d0*/  UISETP.NE.AND UP1, UPT, UR14, 0x1, UPT ;  /* 0x000000010e00788c */ /* 0x000fe2000bf25270 */
[----:B------:R-:W-:Y:S01]  /*57e0*/  PLOP3.LUT P1, PT, PT, PT, PT, 0x80, 0x8 ;  /* 0x000000000008781c */ /* 0x000fe20003f2f070 */
[----:B------:R-:W-:Y:S02]  /*57f0*/  UIADD3 UR16, UPT, UPT, UR13, 0x1, URZ ;  /* 0x000000010d107890 */ /* 0x000fe4000fffe0ff */
[----:B------:R-:W-:Y:S02]  /*5800*/  UIADD3 UR8, UPT, UPT, UR8, 0x1b0, URZ ;  /* 0x000001b008087890 */ /* 0x000fe4000fffe0ff */
[----:B------:R-:W-:Y:S01]  /*5810*/  UISETP.NE.AND UP2, UPT, UR16, 0x36, UPT ;  /* 0x000000361000788c */ /* 0x000fe2000bf45270 */
[----:B------:R-:W-:Y:S01]  /*5820*/  PLOP3.LUT P0, PT, PT, PT, UP1, 0x80, 0x8 ;  /* 0x000000000008781c */ /* 0x000fe20003f0f018 */
[----:B------:R-:W-:Y:S02]  /*5830*/  UIADD3 UR14, UPT, UPT, UR14, -0x1, URZ ;  /* 0xffffffff0e0e7890 */ /* 0x000fe4000fffe0ff */
[----:B------:R-:W-:Y:S02]  /*5840*/  USEL UR12, URZ, 0x1, UP2 ;  /* 0x00000001ff0c7887 */ /* 0x000fe40009000000 */
[----:B------:R-:W-:Y:S01]  /*5850*/  USEL UR16, UR16, URZ, UP2 ;  /* 0x000000ff10107287 */ /* 0x000fe20009000000 */
[----:B------:R-:W-:Y:S01]  /*5860*/  UMOV UR23, 0x80004020 ;  /* 0x8000402000177882 */ /* 0x000fe20000000000 */
[----:B------:R-:W-:Y:S02]  /*5870*/  UMOV UR25, 0x80004020 ;  /* 0x8000402000197882 */ /* 0x000fe40000000000 */
[----:B------:R-:W-:Y:S01]  /*5880*/  @UP1 ULEA UR4, UR16, UR7, 0x3 ;  /* 0x0000000710041291 */ /* 0x000fe2000f8e18ff */
[----:B------:R-:W-:Y:S01]  /*5890*/  LOP3.LUT R3, R3, UR12, RZ, 0x3c, !PT ;  /* 0x0000000c03037c12 */ /* 0x000fe2000f8e3cff */
[----:B------:R-:W-:Y:S03]  /*58a0*/  USHF.L.U32 UR12, UR13, 0x7, URZ ;  /* 0x000000070d0c7899 */ /* 0x000fe600080006ff */
[----:B--2---:R-:W-:Y:S01]  /*58b0*/  @P0 SHF.L.U32 R0, R3, 0x1f, RZ ;  /* 0x0000001f03000819 */ /* 0x004fe200000006ff */
[----:B------:R-:W-:Y:S02]  /*58c0*/  UIADD3 UR22, UPT, UPT, UR19, UR12, URZ ;  /* 0x0000000c13167290 */ /* 0x000fe4000fffe0ff */
[----:B------:R-:W-:Y:S01]  /*58d0*/  UIADD3 UR24, UPT, UPT, UR18, UR12, URZ ;  /* 0x0000000c12187290 */ /* 0x000fe2000fffe0ff */
[----:B------:R4:W2:Y:S01]  /*58e0*/  @P0 SYNCS.PHASECHK.TRANS64.TRYWAIT P1, [UR4], R0 ;  /* 0x00000000ff0005a7 */ /* 0x0008a20008021104 */
[----:B------:R-:W-:Y:S11]  /*58f0*/  ELECT P0, URZ, PT ;  /* 0x0000000000ff782f */ /* 0x000ff60003800000 */
[----:B------:R-:W-:Y:S02]  /*5900*/  @!UPT UIADD3 URZ, UPT, UPT, URZ, URZ, URZ ;  /* 0x000000fffffff290 */ /* 0x000fe4000fffe0ff */
[----:B-----5:R-:W-:Y:S01]  /*5910*/  @P0 R2UR.BROADCAST UR4, R4 ;  /* 0x00000000040402ca */ /* 0x020fe200008e0000 */
[----:B------:R-:W-:Y:S11]  /*5920*/  UMOV UR13, UR16 ;  /* 0x00000010000d7c82 */ /* 0x000ff60008000000 */
[----:B------:R-:W-:Y:S01]  /*5930*/  @!UPT UIADD3 URZ, UPT, UPT, URZ, URZ, URZ ;  /* 0x000000fffffff290 */ /* 0x000fe2000fffe0ff */
[----:B------:R4:W-:Y:S01]  /*5940*/  UTCQMMA gdesc[UR22], gdesc[UR24], tmem[UR4], tmem[UR20], idesc[UR21], UP4 ;  /* 0x00ff1418160075ea */ /* 0x0009e2000a000304 */
[----:B------:R-:W-:Y:S01]  /*5950*/  UPLOP3.LUT UP4, UPT, UPT, UPT, UPT, 0x80, 0x8 ;  /* 0x000000000008789c */ /* 0x000fe20003f8f070 */
[----:B------:R4:W-:Y:S01]  /*5960*/  UTCBAR.MULTICAST [UR8], URZ, UR10 ;  /* 0x000000ff080073e9 */ /* 0x0009e2000800080a */
[----:B------:R-:W-:Y:S09]  /*5970*/  BRA.U UP0, `(.L_x_110) ;  /* 0xfffffffd00787547 */ /* 0x000ff2000b83ffff */
.L_x_107:
[----:B------:R-:W-:Y:S01]  /*5980*/  UIADD3 UR17, UPT, UPT, UR17, 0x1, URZ ;  /* 0x0000000111117890 */ /* 0x000fe2000fffe0ff */
[----:B------:R-:W-:Y:S01]  /*5990*/  LOP3.LUT R8, R8, 0x1, RZ, 0x3c, !PT ;  /* 0x0000000108087812 */ /* 0x000fe200078e3cff */
[----:B------:R-:W-:Y:S02]  /*59a0*/  UIADD3 UR9, UPT, UPT, UR9, 0x390, URZ ;  /* 0x0000039009097890 */ /* 0x000fe4000fffe0ff */
[----:B------:R-:W-:-:S04]  /*59b0*/  UISETP.NE.AND UP0, UPT, UR17, 0x2, UPT ;  /* 0x000000021100788c */ /* 0x000fc8000bf05270 */
[----:B----4-:R-:W-:Y:S02]  /*59c0*/  USEL UR4, URZ, 0x1, UP0 ;  /* 0x00000001ff047887 */ /* 0x010fe40008000000 */
[----:B------:R-:W-:Y:S01]  /*59d0*/  USEL UR17, UR17, URZ, UP0 ;  /* 0x000000ff11117287 */ /* 0x000fe20008000000 */
[----:B------:R3:W-:Y:S03]  /*59e0*/  UTCBAR [UR9], URZ ;  /* 0x000000ff090073e9 */ /* 0x0007e600080000ff */
[----:B------:R-:W-:Y:S01]  /*59f0*/  LOP3.LUT R9, R9, UR4, RZ, 0x3c, !PT ;  /* 0x0000000409097c12 */ /* 0x000fe2000f8e3cff */
[----:B------:R-:W-:Y:S07]  /*5a00*/  @P2 BRA `(.L_x_111) ;  /* 0xfffffff800e82947 */ /* 0x000fee000383ffff */
[----:B------:R-:W4:Y:S01]  /*5a10*/  S2UR UR4, SR_CgaCtaId ;  /* 0x00000000000479c3 */ /* 0x000f220000008800 */
[----:B------:R-:W-:Y:S01]  /*5a20*/  ELECT P0, URZ, PT ;  /* 0x0000000000ff782f */ /* 0x000fe20003800000 */
[----:B--2---:R-:W-:Y:S01]  /*5a30*/  IMAD.MOV.U32 R0, RZ, RZ, 0x1 ;  /* 0x00000001ff007424 */ /* 0x004fe200078e00ff */
[----:B------:R-:W-:Y:S01]  /*5a40*/  UIADD3 UR7, UPT, UPT, UR7, 0x3a0, URZ ;  /* 0x000003a007077890 */ /* 0x000fe2000fffe0ff */
[----:B------:R-:W-:Y:S01]  /*5a50*/  SHF.L.U32 R3, R9, 0x1f, RZ ;  /* 0x0000001f09037819 */ /* 0x000fe200000006ff */
[----:B------:R-:W-:-:S03]  /*5a60*/  UMOV UR5, 0x40 ;  /* 0x0000004000057882 */ /* 0x000fc60000000000 */
[----:B------:R-:W-:Y:S01]  /*5a70*/  UVIRTCOUNT.DEALLOC.SMPOOL 0x80 ;  /* 0x000000800000784c */ /* 0x000fe20000000000 */
[----:B----4-:R-:W-:Y:S02]  /*5a80*/  ULEA UR4, UR4, UR5, 0x18 ;  /* 0x0000000504047291 */ /* 0x010fe4000f8ec0ff */
[----:B------:R-:W-:-:S07]  /*5a90*/  ULEA UR5, UR17, UR7, 0x3 ;  /* 0x0000000711057291 */ /* 0x000fce000f8e18ff */
[----:B------:R2:W-:Y:S02]  /*5aa0*/  @P0 STS.U8 [UR4+0x1c], R0 ;  /* 0x00001c00ff000988 */ /* 0x0005e40008000004 */
[----:B------:R-:W4:Y:S02]  /*5ab0*/  SYNCS.PHASECHK.TRANS64.TRYWAIT P0, [UR5], R3 ;  /* 0x00000003ff0075a7 */ /* 0x000f240008001105 */
[----:B--2-4-:R-:W-:Y:S05]  /*5ac0*/  @!P0 BRA `(.L_x_112) ;  /* 0x0000004800488947 */ /* 0x014fea0003800000 */
.L_x_267:
[----:B------:R-:W-:-:S04]  /*5ad0*/  UIADD3 UR6, UPT, UPT, UR17, 0x1, URZ ;  /* 0x0000000111067890 */ /* 0x000fc8000fffe0ff */
[----:B------:R-:W-:-:S04]  /*5ae0*/  UISETP.NE.AND UP0, UPT, UR6, 0x2, UPT ;  /* 0x000000020600788c */ /* 0x000fc8000bf05270 */
[----:B------:R-:W-:Y:S02]  /*5af0*/  USEL UR5, URZ, 0x1, UP0 ;  /* 0x00000001ff057887 */ /* 0x000fe40008000000 */
[----:B------:R-:W-:-:S04]  /*5b00*/  USEL UR6, UR6, URZ, UP0 ;  /* 0x000000ff06067287 */ /* 0x000fc80008000000 */
[----:B------:R-:W-:Y:S01]  /*5b10*/  ULEA UR6, UR6, UR7, 0x3 ;  /* 0x0000000706067291 */ /* 0x000fe2000f8e18ff */
[----:B--2---:R-:W-:-:S04]  /*5b20*/  LOP3.LUT R3, R9, UR5, RZ, 0x3c, !PT ;  /* 0x0000000509037c12 */ /* 0x004fc8000f8e3cff */
[----:B------:R-:W-:-:S04]  /*5b30*/  SHF.L.U32 R3, R3, 0x1f, RZ ;  /* 0x0000001f03037819 */ /* 0x000fc800000006ff */
[----:B------:R-:W2:Y:S02]  /*5b40*/  SYNCS.PHASECHK.TRANS64.TRYWAIT P0, [UR6], R3 ;  /* 0x00000003ff0075a7 */ /* 0x000ea40008001106 */
[----:B--2---:R-:W-:Y:S05]  /*5b50*/  @!P0 BRA `(.L_x_113) ;  /* 0x00000048003c8947 */ /* 0x004fea0003800000 */
.L_x_269:
[----:B------:R-:W-:Y:S01]  /*5b60*/  NOP ;  /* 0x0000000000007918 */ /* 0x000fe20000000000 */
[----:B--2---:R-:W2:Y:S01]  /*5b70*/  LDS R0, [UR4+0x14] ;  /* 0x00001404ff007984 */ /* 0x004ea20008000800 */
[----:B------:R-:W-:Y:S01]  /*5b80*/  LOP3.LUT R2, R2, 0xffff, RZ, 0xc0, !PT ;  /* 0x0000ffff02027812 */ /* 0x000fe200078ec0ff */
[----:B------:R-:W-:Y:S02]  /*5b90*/  IMAD.MOV.U32 R3, RZ, RZ, 0xffff ;  /* 0x0000ffffff037424 */ /* 0x000fe400078e00ff */
[----:B------:R-:W-:Y:S01]  /*5ba0*/  IMAD.MOV.U32 R5, RZ, RZ, 0x1 ;  /* 0x00000001ff057424 */ /* 0x000fe200078e00ff */
[----:B------:R-:W-:-:S04]  /*5bb0*/  SHF.R.U32.HI R2, RZ, 0x5, R2 ;  /* 0x00000005ff027819 */ /* 0x000fc80000011602 */
[-C--:B------:R-:W-:Y:S02]  /*5bc0*/  SHF.L.U32 R3, R3, R2.reuse, RZ ;  /* 0x0000000203037219 */ /* 0x080fe400000006ff */
[----:B------:R-:W-:Y:S02]  /*5bd0*/  SHF.L.U32 R5, R5, R2, RZ ;  /* 0x0000000205057219 */ /* 0x000fe400000006ff */
[----:B--2---:R-:W-:-:S04]  /*5be0*/  LOP3.LUT R0, R0, R3, RZ, 0xc0, !PT ;  /* 0x0000000300007212 */ /* 0x004fc800078ec0ff */
[----:B------:R-:W-:-:S13]  /*5bf0*/  ISETP.NE.AND P0, PT, R0, R3, PT ;  /* 0x000000030000720c */ /* 0x000fda0003f05270 */
[----:B------:R-:W-:Y:S05]  /*5c00*/  @P0 BRA `(.L_x_114) ;  /* 0x00000000005c0947 */ /* 0x000fea0003800000 */
[----:B------:R-:W2:Y:S02]  /*5c10*/  LDS R0, [UR4+0x18] ;  /* 0x00001804ff007984 */ /* 0x000ea40008000800 */
[----:B--2---:R-:W-:-:S04]  /*5c20*/  LOP3.LUT R0, R0, R5, RZ, 0xc0, !PT ;  /* 0x0000000500007212 */ /* 0x004fc800078ec0ff */
[----:B------:R-:W-:-:S13]  /*5c30*/  ISETP.NE.AND P0, PT, R0, R5, PT ;  /* 0x000000050000720c */ /* 0x000fda0003f05270 */
[----:B------:R-:W-:Y:S05]  /*5c40*/  @P0 BRA `(.L_x_115) ;  /* 0x0000000000400947 */ /* 0x000fea0003800000 */
[----:B------:R-:W-:Y:S01]  /*5c50*/  R2UR UR8, R3 ;  /* 0x00000000030872ca */ /* 0x000fe200000e0000 */
[----:B------:R-:W2:Y:S01]  /*5c60*/  S2R R2, SR_LANEID ;  /* 0x0000000000027919 */ /* 0x000ea20000000000 */
[----:B------:R-:W-:Y:S01]  /*5c70*/  LOP3.LUT R5, RZ, R5, RZ, 0x33, !PT ;  /* 0x00000005ff057212 */ /* 0x000fe200078e33ff */
[----:B------:R-:W-:Y:S02]  /*5c80*/  VOTEU.ANY UR7, UPT, PT ;  /* 0x0000000000077886 */ /* 0x000fe400038e0100 */
[----:B------:R-:W-:Y:S01]  /*5c90*/  UFLO.U32 UR7, UR7 ;  /* 0x00000007000772bd */ /* 0x000fe200080e0000 */
[----:B------:R-:W4:Y:S07]  /*5ca0*/  REDUX UR5, R5 ;  /* 0x00000000050573c4 */ /* 0x000f2e0000000000 */
[----:B------:R-:W-:-:S06]  /*5cb0*/  ULOP3.LUT UR8, URZ, UR8, URZ, 0x33, !UPT ;  /* 0x00000008ff087292 */ /* 0x000fcc000f8e33ff */
[----:B------:R-:W-:-:S04]  /*5cc0*/  IMAD.U32 R0, RZ, RZ, UR8 ;  /* 0x00000008ff007e24 */ /* 0x000fc8000f8e00ff */
[----:B------:R-:W1:Y:S02]  /*5cd0*/  REDUX UR6, R0 ;  /* 0x00000000000673c4 */ /* 0x000e640000000000 */
[----:B------:R1:W-:Y:S01]  /*5ce0*/  UTCATOMSWS.AND URZ, UR8 ;  /* 0x0000000800ff79e3 */ /* 0x0003e20008000000 */
[----:B--2---:R-:W-:Y:S01]  /*5cf0*/  ISETP.EQ.U32.AND P0, PT, R2, UR7, PT ;  /* 0x0000000702007c0c */ /* 0x004fe2000bf02070 */
[----:B----4-:R-:W-:Y:S02]  /*5d00*/  IMAD.U32 R2, RZ, RZ, UR5 ;  /* 0x00000005ff027e24 */ /* 0x010fe4000f8e00ff */
[----:B-1----:R-:W-:-:S10]  /*5d10*/  IMAD.U32 R3, RZ, RZ, UR6 ;  /* 0x00000006ff037e24 */ /* 0x002fd4000f8e00ff */
[----:B------:R1:W-:Y:S04]  /*5d20*/  @P0 ATOMS.AND RZ, [UR4+0x14], R3 ;  /* 0x00001403ffff098c */ /* 0x0003e8000a800004 */
[----:B------:R1:W-:Y:S01]  /*5d30*/  @P0 ATOMS.AND RZ, [UR4+0x18], R2 ;  /* 0x00001802ffff098c */ /* 0x0003e2000a800004 */
[----:B------:R-:W-:Y:S05]  /*5d40*/  BRA `(.L_x_116) ;  /* 0x0000000000147947 */ /* 0x000fea0003800000 */
.L_x_115:
[----:B------:R-:W-:Y:S02]  /*5d50*/  MOV R2, 0x5d70 ;  /* 0x00005d7000027802 */ /* 0x000fe40000000f00 */
[----:B-1-3-5:R-:W-:Y:S05]  /*5d60*/  CALL.REL.NOINC `($__internal_0_$__cuda_sm10x_tcgen05_guardrail_trap_col_being_dealloced_not_returned_by_alloc) ;  /* 0x00000048005c7944 */ /* 0x02afea0003c00000 */
[----:B------:R-:W-:Y:S05]  /*5d70*/  BRA `(.L_x_116) ;  /* 0x0000000000087947 */ /* 0x000fea0003800000 */
.L_x_114:
[----:B------:R-:W-:Y:S02]  /*5d80*/  MOV R2, 0x5da0 ;  /* 0x00005da000027802 */ /* 0x000fe40000000f00 */
[----:B-1-3-5:R-:W-:Y:S05]  /*5d90*/  CALL.REL.NOINC `($__internal_2_$__cuda_sm10x_tcgen05_guardrail_trap_unallocated_columns_being_dealloced) ;  /* 0x0000004800687944 */ /* 0x02afea0003c00000 */
.L_x_116:
[----:B------:R-:W-:Y:S01]  /*5da0*/  NOP ;  /* 0x0000000000007918 */ /* 0x000fe20000000000 */
[----:B---3--:R-:W-:Y:S05]  /*5db0*/  EXIT ;  /* 0x000000000000794d */ /* 0x008fea0003800000 */
.L_x_100:
[----:B------:R-:W2:Y:S01]  /*5dc0*/  LDC R3, c[0x0][0x384] ;  /* 0x0000e100ff037b82 */ /* 0x000ea20000000800 */
[----:B------:R-:W-:Y:S01]  /*5dd0*/  UISETP.NE.OR UP6, UPT, UR4, 0x3, !UP6 ;  /* 0x000000030400788c */ /* 0x000fe2000f7c5670 */
[----:B--2---:R-:W-:-:S08]  /*5de0*/  IADD3 R3, PT, PT, R3, 0x3f, RZ ;  /* 0x0000003f03037810 */ /* 0x004fd00007ffe0ff */
[----:B------:R-:W-:Y:S05]  /*5df0*/  BRA.U UP6, `(.L_x_117) ;  /* 0x0000000d06a47547 */ /* 0x000fea000b800000 */
[----:B------:R-:W2:Y:S01]  /*5e00*/  LDC R19, c[0x0][0x388] ;  /* 0x0000e200ff137b82 */ /* 0x000ea20000000800 */
[----:B------:R-:W3:Y:S01]  /*5e10*/  LDCU.64 UR6, c[0x0][0x888] ;  /* 0x00011100ff0677ac */ /* 0x000ee20008000a00 */
[----:B------:R-:W-:Y:S01]  /*5e20*/  SHF.R.S32.HI R28, RZ, 0x1f, R3 ;  /* 0x0000001fff1c7819 */ /* 0x000fe20000011403 */
[----:B------:R-:W-:Y:S01]  /*5e30*/  IMAD.MOV.U32 R27, RZ, RZ, 0x1 ;  /* 0x00000001ff1b7424 */ /* 0x000fe200078e00ff */
[----:B------:R-:W4:Y:S02]  /*5e40*/  LDCU.64 UR8, c[0x0][0x348] ;  /* 0x00006900ff0877ac */ /* 0x000f240008000a00 */
[----:B------:R-:W-:Y:S01]  /*5e50*/  LEA.HI R28, R28, R3, RZ, 0x6 ;  /* 0x000000031c1c7211 */ /* 0x000fe200078f30ff */
[----:B------:R-:W-:Y:S01]  /*5e60*/  IMAD.MOV.U32 R26, RZ, RZ, RZ ;  /* 0x000000ffff1a7224 */ /* 0x000fe200078e00ff */
[----:B------:R-:W1:Y:S01]  /*5e70*/  LDC R0, c[0x0][0xb30] ;  /* 0x0002cc00ff007b82 */ /* 0x000e620000000800 */
[----:B------:R-:W4:Y:S01]  /*5e80*/  LDCU.64 UR4, c[0x0][0x890] ;  /* 0x00011200ff0477ac */ /* 0x000f220008000a00 */
[----:B------:R-:W-:Y:S01]  /*5e90*/  SHF.R.S32.HI R28, RZ, 0x6, R28 ;  /* 0x00000006ff1c7819 */ /* 0x000fe2000001141c */
[----:B------:R-:W-:Y:S01]  /*5ea0*/  UMOV UR14, 0x400 ;  /* 0x00000400000e7882 */ /* 0x000fe20000000000 */
[----:B------:R-:W-:-:S04]  /*5eb0*/  USEL UR15, URZ, 0x1, UP5 ;  /* 0x00000001ff0f7887 */ /* 0x000fc8000a800000 */
[----:B------:R-:W1:Y:S01]  /*5ec0*/  LDC R25, c[0x0][0x370] ;  /* 0x0000dc00ff197b82 */ /* 0x000e620000000800 */
[----:B------:R-:W-:Y:S02]  /*5ed0*/  ULEA UR14, UR40, UR14, 0x18 ;  /* 0x0000000e280e7291 */ /* 0x000fe4000f8ec0ff */
[----:B---3--:R-:W-:Y:S02]  /*5ee0*/  UISETP.NE.U32.AND UP1, UPT, UR6, URZ, UPT ;  /* 0x000000ff0600728c */ /* 0x008fe4000bf25070 */
[----:B------:R-:W-:Y:S02]  /*5ef0*/  UIADD3 UR10, UPT, UPT, UR14, 0x360, URZ ;  /* 0x000003600e0a7890 */ /* 0x000fe4000fffe0ff */
[----:B------:R-:W-:Y:S01]  /*5f00*/  UISETP.NE.AND.EX UP1, UPT, UR7, URZ, UPT, UP1 ;  /* 0x000000ff0700728c */ /* 0x000fe2000bf25310 */
[----:B------:R-:W3:Y:S01]  /*5f10*/  LDC R2, c[0x0][0xb0c] ;  /* 0x0002c300ff027b82 */ /* 0x000ee20000000800 */
[C---:B--2---:R-:W-:Y:S01]  /*5f20*/  R2UR UR7, R19.reuse ;  /* 0x00000000130772ca */ /* 0x044fe200000e0000 */
[----:B----4-:R-:W-:Y:S01]  /*5f30*/  UIADD3 UR18, UP2, UPT, UR8, 0x580, URZ ;  /* 0x0000058008127890 */ /* 0x010fe2000ff5e0ff */
[----:B------:R-:W-:Y:S01]  /*5f40*/  R2UR UR6, R19 ;  /* 0x00000000130672ca */ /* 0x000fe200000e0000 */
[----:B------:R-:W-:-:S02]  /*5f50*/  UISETP.NE.U32.AND UP3, UPT, UR4, URZ, UPT ;  /* 0x000000ff0400728c */ /* 0x000fc4000bf65070 */
[----:B------:R-:W-:Y:S02]  /*5f60*/  UIADD3 UR16, UPT, UPT, UR14, 0x388, URZ ;  /* 0x000003880e107890 */ /* 0x000fe4000fffe0ff */
[----:B------:R-:W2:Y:S01]  /*5f70*/  LDC R18, c[0x0][0xb20] ;  /* 0x0002c800ff127b82 */ /* 0x000ea20000000800 */
[----:B-1----:R-:W-:Y:S01]  /*5f80*/  ISETP.NE.AND P1, PT, R0, 0x1, PT ;  /* 0x000000010000780c */ /* 0x002fe20003f25270 */
[----:B------:R-:W-:Y:S02]  /*5f90*/  UIADD3.X UR19, UPT, UPT, URZ, UR9, URZ, UP2, !UPT ;  /* 0x00000009ff137290 */ /* 0x000fe400097fe4ff */
[----:B------:R-:W-:Y:S02]  /*5fa0*/  UPLOP3.LUT UP4, UPT, UPT, UPT, UPT, 0x40, 0x4 ;  /* 0x000000000004789c */ /* 0x000fe40003f8e870 */
[----:B------:R-:W-:Y:S02]  /*5fb0*/  UIADD3 UR8, UPT, UPT, UR14, 0x400, URZ ;  /* 0x000004000e087890 */ /* 0x000fe4000fffe0ff */
[----:B------:R-:W1:Y:S01]  /*5fc0*/  LDC.64 R16, c[0x0][0xb10] ;  /* 0x0002c400ff107b82 */ /* 0x000e620000000a00 */
[----:B------:R-:W-:-:S02]  /*5fd0*/  UIADD3 UR9, UPT, UPT, UR14, 0x360, URZ ;  /* 0x000003600e097890 */ /* 0x000fc4000fffe0ff */
[----:B------:R-:W-:Y:S02]  /*5fe0*/  UPRMT UR40, UR40, 0x654, UR10 ;  /* 0x0000065428287896 */ /* 0x000fe4000800000a */
[----:B------:R-:W-:Y:S02]  /*5ff0*/  UPRMT UR16, URZ, 0x654, UR16 ;  /* 0x00000654ff107896 */ /* 0x000fe40008000010 */
[----:B------:R-:W-:Y:S01]  /*6000*/  UISETP.NE.AND.EX UP3, UPT, UR5, URZ, UPT, UP3 ;  /* 0x000000ff0500728c */ /* 0x000fe2000bf65330 */
[----:B------:R-:W4:Y:S08]  /*6010*/  LDC.64 R6, c[0x0][0xb18] ;  /* 0x0002c600ff067b82 */ /* 0x000f300000000a00 */
[----:B------:R-:W1:Y:S08]  /*6020*/  LDC.64 R4, c[0x0][0xb28] ;  /* 0x0002ca00ff047b82 */ /* 0x000e700000000a00 */
[----:B---3--:R-:W1:Y:S02]  /*6030*/  LDC R24, c[0x0][0x374] ;  /* 0x0000dd00ff187b82 */ /* 0x008e640000000800 */
.L_x_127:
[----:B------:R-:W-:Y:S04]  /*6040*/  SHF.L.U32 R3, R26, 0x1f, RZ ;  /* 0x0000001f1a037819 */ /* 0x000fe800000006ff */
[----:B------:R-:W3:Y:S02]  /*6050*/  SYNCS.PHASECHK.TRANS64.TRYWAIT P0, [UR14+0x380], R3 ;  /* 0x00038003ff0075a7 */ /* 0x000ee4000800110e */
[----:B---3--:R-:W-:Y:S05]  /*6060*/  @!P0 BRA `(.L_x_118) ;  /* 0x0000004400108947 */ /* 0x008fea0003800000 */
.L_x_271:
[----:B------:R-:W-:Y:S01]  /*6070*/  IABS R30, R28 ;  /* 0x0000001c001e7213 */ /* 0x000fe20000000000 */
[----:B------:R-:W1:Y:S01]  /*6080*/  LDS.128 R20, [UR14+0x3c0] ;  /* 0x0003c00eff147984 */ /* 0x000e620008000c00 */
[----:B------:R-:W-:Y:S02]  /*6090*/  ISETP.GE.AND P0, PT, R40, 0x1, PT ;  /* 0x000000012800780c */ /* 0x000fe40003f06270 */
[----:B---3--:R-:W3:Y:S01]  /*60a0*/  I2F.RP R0, R30 ;  /* 0x0000001e00007306 */ /* 0x008ee20000209400 */
[----:B------:R-:W-:Y:S02]  /*60b0*/  ISETP.NE.U32.AND P4, PT, RZ, UR4, PT ;  /* 0x00000004ff007c0c */ /* 0x000fe4000bf85070 */
[----:B------:R-:W-:Y:S01]  /*60c0*/  SHF.L.U32 R29, R27, 0x1f, RZ ;  /* 0x0000001f1b1d7819 */ /* 0x000fe200000006ff */
[----:B------:R-:W-:Y:S01]  /*60d0*/  @!PT LDS RZ, [RZ] ;  /* 0x00000000fffff984 */ /* 0x000fe20000000800 */
[----:B------:R-:W-:Y:S01]  /*60e0*/  @!PT LDS RZ, [RZ] ;  /* 0x00000000fffff984 */ /* 0x000fe20000000800 */
[----:B------:R-:W-:Y:S01]  /*60f0*/  @!PT LDS RZ, [RZ] ;  /* 0x00000000fffff984 */ /* 0x000fe20000000800 */
[----:B------:R-:W-:Y:S01]  /*6100*/  @!PT LDS RZ, [RZ] ;  /* 0x00000000fffff984 */ /* 0x000fe20000000800 */
[----:B------:R2:W-:Y:S06]  /*6110*/  MEMBAR.ALL.CTA ;  /* 0x0000000000007992 */ /* 0x0005ec0000008000 */
[----:B--2---:R-:W2:Y:S01]  /*6120*/  FENCE.VIEW.ASYNC.S ;  /* 0x00000000000073c6 */ /* 0x004ea20000000000 */
[----:B------:R-:W-:Y:S01]  /*6130*/  ISETP.NE.AND.EX P4, PT, RZ, UR5, PT, P4 ;  /* 0x00000005ff007c0c */ /* 0x000fe2000bf85340 */
[----:B---3--:R-:W3:Y:S01]  /*6140*/  MUFU.RCP R0, R0 ;  /* 0x0000000000007308 */ /* 0x008ee20000001000 */
[----:B--2---:R-:W-:Y:S01]  /*6150*/  SYNCS.ARRIVE.TRANS64.RED.A1T0 RZ, [UR16], RZ ;  /* 0x000000ffffff79a7 */ /* 0x004fe20008100410 */
[----:B---3--:R-:W-:Y:S01]  /*6160*/  VIADD R31, R0, 0xffffffe ;  /* 0x0ffffffe001f7836 */ /* 0x008fe20000000000 */
[----:B-1----:R-:W-:Y:S07]  /*6170*/  LOP3.LUT P3, RZ, R22, 0x1, RZ, 0xc0, !PT ;  /* 0x0000000116ff7812 */ /* 0x002fee000786c0ff */
[----:B------:R-:W1:Y:S06]  /*6180*/  F2I.FTZ.U32.TRUNC.NTZ R31, R31 ;  /* 0x0000001f001f7305 */ /* 0x000e6c000021f000 */
[----:B------:R-:W-:Y:S02]  /*6190*/  @P3 MOV R13, R20 ;  /* 0x00000014000d3202 */ /* 0x000fe40000000f00 */
[----:B------:R-:W-:Y:S01]  /*61a0*/  @P3 LOP3.LUT R8, R21, 0xffff, RZ, 0xc0, !PT ;  /* 0x0000ffff15083812 */ /* 0x000fe200078ec0ff */
[----:B------:R-:W-:Y:S06]  /*61b0*/  @!P0 BRA `(.L_x_119) ;  /* 0x0000000000a48947 */ /* 0x000fec0003800000 */
[----:B----4-:R-:W-:Y:S01]  /*61c0*/  IMAD.HI.U32 R33, R24, R7, RZ ;  /* 0x0000000718217227 */ /* 0x010fe200078e00ff */
[----:B------:R-:W-:Y:S02]  /*61d0*/  ISETP.NE.AND P0, PT, R6, 0x1, PT ;  /* 0x000000010600780c */ /* 0x000fe40003f05270 */
[----:B------:R-:W-:Y:S01]  /*61e0*/  ISETP.NE.AND P2, PT, R40, 0x1, PT ;  /* 0x000000012800780c */ /* 0x000fe20003f45270 */
[----:B------:R-:W-:Y:S01]  /*61f0*/  IMAD.HI.U32 R32, R25, R16, RZ ;  /* 0x0000001019207227 */ /* 0x000fe200078e00ff */
[----:B------:R-:W-:Y:S02]  /*6200*/  SHF.R.U32.HI R33, RZ, R18, R33 ;  /* 0x00000012ff217219 */ /* 0x000fe40000011621 */
[----:B------:R-:W-:Y:S01]  /*6210*/  ISETP.NE.AND P5, PT, R2, 0x1, PT ;  /* 0x000000010200780c */ /* 0x000fe20003fa5270 */
[----:B------:R-:W-:Y:S01]  /*6220*/  IMAD.HI.U32 R34, R13, R16, RZ ;  /* 0x000000100d227227 */ /* 0x000fe200078e00ff */
[----:B------:R-:W-:Y:S02]  /*6230*/  SHF.R.U32.HI R32, RZ, R17, R32 ;  /* 0x00000011ff207219 */ /* 0x000fe40000011620 */
[----:B------:R-:W-:Y:S01]  /*6240*/  SEL R3, R24, R33, !P0 ;  /* 0x0000002118037207 */ /* 0x000fe20004000000 */
[C---:B------:R-:W-:Y:S01]  /*6250*/  IMAD.HI.U32 R33, R8.reuse, R7, RZ ;  /* 0x0000000708217227 */ /* 0x040fe200078e00ff */
[----:B------:R-:W-:Y:S02]  /*6260*/  SEL R11, R25, R32, !P5 ;  /* 0x00000020190b7207 */ /* 0x000fe40006800000 */
[----:B------:R-:W-:Y:S01]  /*6270*/  SHF.R.U32.HI R34, RZ, R17, R34 ;  /* 0x00000011ff227219 */ /* 0x000fe20000011622 */
[----:B------:R-:W-:Y:S01]  /*6280*/  IMAD.HI.U32 R36, R3, R4, RZ ;  /* 0x0000000403247227 */ /* 0x000fe200078e00ff */
[----:B------:R-:W-:Y:S03]  /*6290*/  SHF.R.U32.HI R33, RZ, R18, R33 ;  /* 0x00000012ff217219 */ /* 0x000fe60000011621 */
[----:B------:R-:W-:Y:S01]  /*62a0*/  IMAD.HI.U32 R32, R11, R4, RZ ;  /* 0x000000040b207227 */ /* 0x000fe200078e00ff */
[----:B------:R-:W-:Y:S02]  /*62b0*/  @P2 SHF.R.U32.HI R3, RZ, R5, R36 ;  /* 0x00000005ff032219 */ /* 0x000fe40000011624 */
[----:B------:R-:W-:Y:S02]  /*62c0*/  SEL R9, R8, R33, !P0 ;  /* 0x0000002108097207 */ /* 0x000fe40004000000 */
[----:B------:R-:W-:Y:S01]  /*62d0*/  @P2 SHF.R.U32.HI R11, RZ, R5, R32 ;  /* 0x00000005ff0b2219 */ /* 0x000fe20000011620 */
[C---:B------:R-:W-:Y:S01]  /*62e0*/  IMAD R10, R40.reuse, R3, RZ ;  /* 0x00000003280a7224 */ /* 0x040fe200078e02ff */
[----:B------:R-:W-:Y:S01]  /*62f0*/  SEL R3, R13, R34, !P5 ;  /* 0x000000220d037207 */ /* 0x000fe20006800000 */
[C---:B------:R-:W-:Y:S03]  /*6300*/  IMAD.HI.U32 R14, R9.reuse, R4, RZ ;  /* 0x00000004090e7227 */ /* 0x040fe600078e00ff */
[----:B------:R-:W-:Y:S01]  /*6310*/  ISETP.GE.AND P0, PT, R9, R10, PT ;  /* 0x0000000a0900720c */ /* 0x000fe20003f06270 */
[C---:B------:R-:W-:Y:S01]  /*6320*/  IMAD R12, R40.reuse, R11, RZ ;  /* 0x0000000b280c7224 */ /* 0x040fe200078e02ff */
[-C--:B------:R-:W-:Y:S04]  /*6330*/  SHF.R.U32.HI R14, RZ, R5.reuse, R14 ;  /* 0x00000005ff0e7219 */ /* 0x080fe8000001160e */
[----:B------:R-:W-:Y:S02]  /*6340*/  ISETP.GE.OR P0, PT, R3, R12, P0 ;  /* 0x0000000c0300720c */ /* 0x000fe40000706670 */
[----:B------:R-:W-:Y:S05]  /*6350*/  SEL R15, R9, R14, !P2 ;  /* 0x0000000e090f7207 */ /* 0x000fea0005000000 */
[----:B------:R-:W-:Y:S04]  /*6360*/  IMAD.MOV R14, RZ, RZ, -R15 ;  /* 0x000000ffff0e7224 */ /* 0x000fe800078e0a0f */
[----:B------:R-:W-:Y:S02]  /*6370*/  IMAD R14, R40, R14, R9 ;  /* 0x0000000e280e7224 */ /* 0x000fe400078e0209 */
[C---:B------:R-:W-:Y:S05]  /*6380*/  @!P0 IMAD.HI.U32 R10, R3.reuse, R4, RZ ;  /* 0x00000004030a8227 */ /* 0x040fea00078e00ff */
[----:B------:R-:W-:Y:S04]  /*6390*/  @!P0 SHF.R.U32.HI R10, RZ, R5, R10 ;  /* 0x00000005ff0a8219 */ /* 0x000fe8000001160a */
[----:B------:R-:W-:Y:S01]  /*63a0*/  @!P0 SEL R0, R3, R10, !P2 ;  /* 0x0000000a03008207 */ /* 0x000fe20005000000 */
[----:B------:R-:W-:Y:S03]  /*63b0*/  IMAD.MOV R10, RZ, RZ, -R3 ;  /* 0x000000ffff0a7224 */ /* 0x000fe600078e0a03 */
[----:B------:R-:W-:Y:S01]  /*63c0*/  @!P0 IADD3 R15, PT, PT, R15, -R0, RZ ;  /* 0x800000000f0f8210 */ /* 0x000fe20007ffe0ff */
[----:B------:R-:W-:Y:S01]  /*63d0*/  @!P0 IMAD R0, R11, R14, R0 ;  /* 0x0000000e0b008224 */ /* 0x000fe200078e0200 */
[----:B------:R-:W-:Y:S01]  /*63e0*/  IADD3 R11, PT, PT, -R9, RZ, RZ ;  /* 0x000000ff090b7210 */ /* 0x000fe20007ffe1ff */
[----:B------:R-:W-:Y:S02]  /*63f0*/  IMAD R13, R2, R10, R13 ;  /* 0x0000000a020d7224 */ /* 0x000fe400078e020d */
[----:B------:R-:W-:Y:S02]  /*6400*/  @!P0 IMAD R9, R15, R40, R3 ;  /* 0x000000280f098224 */ /* 0x000fe400078e0203 */
[----:B------:R-:W-:Y:S02]  /*6410*/  @!P0 IMAD.MOV.U32 R3, RZ, RZ, R0 ;  /* 0x000000ffff038224 */ /* 0x000fe400078e0000 */
[----:B------:R-:W-:Y:S02]  /*6420*/  IMAD R8, R6, R11, R8 ;  /* 0x0000000b06087224 */ /* 0x000fe400078e0208 */
[----:B------:R-:W-:Y:S02]  /*6430*/  IMAD R13, R3, R2, R13 ;  /* 0x00000002030d7224 */ /* 0x000fe400078e020d */
[----:B------:R-:W-:Y:S02]  /*6440*/  IMAD R8, R9, R6, R8 ;  /* 0x0000000609087224 */ /* 0x000fe400078e0208 */
.L_x_119:
[----:B------:R-:W-:Y:S05]  /*6450*/  BRA.U UP4, `(.L_x_120) ;  /* 0x0000000104107547 */ /* 0x000fea000b800000 */
[----:B------:R-:W-:Y:S04]  /*6460*/  MOV R0, UR15 ;  /* 0x0000000f00007c02 */ /* 0x000fe80008000f00 */
[----:B------:R-:W-:Y:S04]  /*6470*/  SHF.L.U32 R3, R0, 0x1f, RZ ;  /* 0x0000001f00037819 */ /* 0x000fe800000006ff */
[----:B------:R-:W2:Y:S02]  /*6480*/  SYNCS.PHASECHK.TRANS64.TRYWAIT P0, [UR14+0x378], R3 ;  /* 0x00037803ff0075a7 */ /* 0x000ea4000800110e */
[----:B--2---:R-:W-:Y:S05]  /*6490*/  @!P0 BRA `(.L_x_121) ;  /* 0x00000040001c8947 */ /* 0x004fea0003800000 */
.L_x_120:
[----:B------:R-:W-:Y:S05]  /*64a0*/  BRA.U !UP3, `(.L_x_122) ;  /* 0x000000010b347547 */ /* 0x000fea000b800000 */
[----:B------:R-:W-:Y:S01]  /*64b0*/  UPLOP3.LUT UP0, UPT, UPT, UPT, UP1, 0x80, 0x8 ;  /* 0x000000000008789c */ /* 0x000fe20003f0f010 */
[----:B--2---:R-:W-:Y:S02]  /*64c0*/  HFMA2 R0, -RZ, RZ, 0, 5.9604644775390625e-08 ;  /* 0x00000001ff007431 */ /* 0x004fe400000001ff */
[----:B------:R-:W-:Y:S03]  /*64d0*/  IMAD.MOV.U32 R96, RZ, RZ, 0x1 ;  /* 0x00000001ff607424 */ /* 0x000fe600078e00ff */
[----:B------:R-:W-:Y:S05]  /*64e0*/  PLOP3.LUT P0, PT, PT, PT, UP0, 0x80, 0x8 ;  /* 0x000000000008781c */ /* 0x000fea0003f0f008 */
[----:B------:R-:W2:Y:S01]  /*64f0*/  @UP0 LDCU.64 UR12, c[0x0][0x888] ;  /* 0x00011100ff0c07ac */ /* 0x000ea20008000a00 */
[----:B------:R-:W-:Y:S07]  /*6500*/  @UP0 UIMAD UR10, UR45, UR4, URZ ;  /* 0x000000042d0a02a4 */ /* 0x000fee000f8e02ff */
[----:B------:R-:W-:Y:S01]  /*6510*/  @!P0 PRMT R96, R0, 0x7610, R96 ;  /* 0x0000761000608816 */ /* 0x000fe20000000060 */
[----:B--2---:R-:W-:Y:S03]  /*6520*/  @UP0 UIMAD.WIDE UR12, UR10, 0x4, UR12 ;  /* 0x000000040a0c08a5 */ /* 0x004fe6000f8e020c */
[----:B------:R-:W2:Y:S03]  /*6530*/  @!UP0 LDCU UR10, c[0x0][0x880] ;  /* 0x00011000ff0a87ac */ /* 0x000ea60008000800 */
[----:B------:R-:W-:Y:S01]  /*6540*/  IMAD.U32 R10, RZ, RZ, UR12 ;  /* 0x0000000cff0a7e24 */ /* 0x000fe2000f8e00ff */
[----:B------:R-:W-:Y:S05]  /*6550*/  MOV R11, UR13 ;  /* 0x0000000d000b7c02 */ /* 0x000fea0008000f00 */
[----:B-----5:R3:W5:Y:S02]  /*6560*/  @P0 LDG.E R49, desc[UR38][R10.64] ;  /* 0x000000260a310981 */ /* 0x020764000c1e1900 */
[----:B--23--:R-:W-:Y:S07]  /*6570*/  @!P0 IMAD.U32 R49, RZ, RZ, UR10 ;  /* 0x0000000aff318e24 */ /* 0x00cfee000f8e00ff */
.L_x_122:
[----:B-----5:R-:W-:Y:S01]  /*6580*/  @!P4 FSETP.EQ.AND P5, PT, R49, RZ, PT ;  /* 0x000000ff3100c20b */ /* 0x020fe20003fa2000 */
[----:B------:R-:W-:Y:S01]  /*6590*/  @!UPT UIADD3 URZ, UPT, UPT, URZ, URZ, URZ ;  /* 0x000000fffffff290 */ /* 0x000fe2000fffe0ff */
[----:B------:R-:W-:Y:S11]  /*65a0*/  @!P4 BRA `(.L_x_123) ;  /* 0x000000000014c947 */ /* 0x000ff60003800000 */
[----:B------:R-:W-:Y:S02]  /*65b0*/  LOP3.LUT P0, RZ, R96, 0xff, RZ, 0xc0, !PT ;  /* 0x000000ff60ff7812 */ /* 0x000fe4000780c0ff */
[----:B------:R-:W-:Y:S04]  /*65c0*/  PLOP3.LUT P5, PT, PT, PT, UP0, 0x80, 0x8 ;  /* 0x000000000008781c */ /* 0x000fe80003faf008 */
[----:B------:R-:W-:Y:S07]  /*65d0*/  PLOP3.LUT P5, PT, P5, PT, PT, 0x8, 0x80 ;  /* 0x000000000080781c */ /* 0x000fee0002fae170 */
[----:B------:R-:W-:Y:S11]  /*65e0*/  @P0 FSETP.EQ.AND P5, PT, R49, RZ, PT ;  /* 0x000000ff3100020b */ /* 0x000ff60003fa2000 */
[----:B------:R-:W-:Y:S02]  /*65f0*/  @!UPT UIADD3 URZ, UPT, UPT, URZ, URZ, URZ ;  /* 0x000000fffffff290 */ /* 0x000fe4000fffe0ff */
.L_x_123:
[--C-:B-1----:R-:W-:Y:S01]  /*6600*/  IMAD.MOV R12, RZ, RZ, -R31.reuse ;  /* 0x000000ffff0c7224 */ /* 0x102fe200078e0a1f */
[----:B------:R-:W1:Y:S01]  /*6610*/  SYNCS.PHASECHK.TRANS64.TRYWAIT P4, [UR14+0x368], R29 ;  /* 0x0003681dff0075a7 */ /* 0x000e62000808110e */
[----:B------:R-:W-:Y:S01]  /*6620*/  IMAD.MOV.U32 R36, RZ, RZ, RZ ;  /* 0x000000ffff247224 */ /* 0x000fe200078e00ff */
[----:B------:R-:W-:Y:S01]  /*6630*/  IABS R32, R111 ;  /* 0x0000006f00207213 */ /* 0x000fe20000000000 */
[----:B------:R-:W-:Y:S01]  /*6640*/  IMAD R34, R12, R30, RZ ;  /* 0x0000001e0c227224 */ /* 0x000fe200078e02ff */
[----:B------:R-:W-:Y:S01]  /*6650*/  IABS R12, R28 ;  /* 0x0000001c000c7213 */ /* 0x000fe20000000000 */
[----:B------:R-:W-:Y:S01]  /*6660*/  IMAD.MOV.U32 R37, RZ, RZ, R31 ;  /* 0x000000ffff257224 */ /* 0x000fe200078e001f */
[----:B------:R-:W-:Y:S01]  /*6670*/  @P3 SHF.R.U32.HI R20, RZ, 0x10, R21 ;  /* 0x00000010ff143819 */ /* 0x000fe20000011615 */
[----:B------:R-:W-:Y:S03]  /*6680*/  IMAD.HI.U32 R34, R31, R34, R36 ;  /* 0x000000221f227227 */ /* 0x000fe600078e0024 */
[----:B------:R-:W-:Y:S01]  /*6690*/  @P3 R2UR UR45, R20 ;  /* 0x00000000142d32ca */ /* 0x000fe200000e0000 */
[----:B------:R-:W-:Y:S02]  /*66a0*/  IMAD.MOV R12, RZ, RZ, -R12 ;  /* 0x000000ffff0c7224 */ /* 0x000fe400078e0a0c */
[----:B------:R-:W-:Y:S01]  /*66b0*/  IMAD.MOV.U32 R31, RZ, RZ, R32 ;  /* 0x000000ffff1f7224 */ /* 0x000fe200078e0020 */
[----:B------:R-:W3:Y:S01]  /*66c0*/  LDC.64 R10, c[0x0][0xb18] ;  /* 0x0002c600ff0a7b82 */ /* 0x000ee20000000a00 */
[----:B------:R-:W-:Y:S02]  /*66d0*/  IMAD.MOV.U32 R32, RZ, RZ, R12 ;  /* 0x000000ffff207224 */ /* 0x000fe400078e000c */
[----:B------:R-:W-:Y:S05]  /*66e0*/  IMAD.HI.U32 R12, R34, R31, RZ ;  /* 0x0000001f220c7227 */ /* 0x000fea00078e00ff */
[----:B------:R-:W5:Y:S01]  /*66f0*/  LDC.64 R14, c[0x0][0xb10] ;  /* 0x0002c400ff0e7b82 */ /* 0x000f620000000a00 */
[----:B------:R-:W-:Y:S05]  /*6700*/  IMAD R31, R12, R32, R31 ;  /* 0x000000200c1f7224 */ /* 0x000fea00078e021f */
[----:B------:R-:W-:Y:S02]  /*6710*/  ISETP.GT.U32.AND P6, PT, R30, R31, PT ;  /* 0x0000001f1e00720c */ /* 0x000fe40003fc4070 */
[----:B--2---:R-:W2:Y:S08]  /*6720*/  @!P1 LDC R0, c[0x0][0xb20] ;  /* 0x0002c800ff009b82 */ /* 0x004eb00000000800 */
[----:B------:R-:W4:Y:S03]  /*6730*/  @!P1 LDC R3, c[0x0][0xb0c] ;  /* 0x0002c300ff039b82 */ /* 0x000f260000000800 */
[----:B------:R-:W-:Y:S02]  /*6740*/  @!P6 IMAD.IADD R31, R31, 0x1, -R30 ;  /* 0x000000011f1fe824 */ /* 0x000fe400078e0a1e */
[----:B------:R-:W-:Y:S01]  /*6750*/  @!P6 VIADD R12, R12, 0x1 ;  /* 0x000000010c0ce836 */ /* 0x000fe20000000000 */
[----:B------:R-:W-:Y:S02]  /*6760*/  ISETP.NE.AND P6, PT, R28, RZ, PT ;  /* 0x000000ff1c00720c */ /* 0x000fe40003fc5270 */
[----:B------:R-:W-:Y:S02]  /*6770*/  ISETP.GE.U32.AND P0, PT, R31, R30, PT ;  /* 0x0000001e1f00720c */ /* 0x000fe40003f06070 */
[----:B------:R-:W-:Y:S04]  /*6780*/  LOP3.LUT R30, R111, R28, RZ, 0x3c, !PT ;  /* 0x0000001c6f1e7212 */ /* 0x000fe800078e3cff */
[----:B------:R-:W-:Y:S07]  /*6790*/  ISETP.GE.AND P2, PT, R30, RZ, PT ;  /* 0x000000ff1e00720c */ /* 0x000fee0003f46270 */
[----:B------:R-:W-:Y:S01]  /*67a0*/  @P0 VIADD R12, R12, 0x1 ;  /* 0x000000010c0c0836 */ /* 0x000fe20000000000 */
[----:B---3--:R-:W-:Y:S01]  /*67b0*/  @!P1 ISETP.NE.AND P0, PT, R10, 0x1, PT ;  /* 0x000000010a00980c */ /* 0x008fe20003f05270 */
[C---:B------:R-:W-:Y:S04]  /*67c0*/  @!P1 IMAD.HI.U32 R11, R8.reuse, R11, RZ ;  /* 0x0000000b080b9227 */ /* 0x040fe800078e00ff */
[----:B-----5:R-:W-:Y:S01]  /*67d0*/  @!P1 IMAD.HI.U32 R14, R13, R14, RZ ;  /* 0x0000000e0d0e9227 */ /* 0x020fe200078e00ff */
[----:B--2---:R-:W-:Y:S03]  /*67e0*/  @!P1 SHF.R.U32.HI R9, RZ, R0, R11 ;  /* 0x00000000ff099219 */ /* 0x004fe6000001160b */
[----:B------:R-:W-:Y:S01]  /*67f0*/  @!P2 IMAD.MOV R12, RZ, RZ, -R12 ;  /* 0x000000ffff0ca224 */ /* 0x000fe200078e0a0c */
[----:B------:R-:W-:Y:S02]  /*6800*/  @!P1 SHF.R.U32.HI R14, RZ, R15, R14 ;  /* 0x0000000fff0e9219 */ /* 0x000fe4000001160e */
[----:B----4-:R-:W-:Y:S02]  /*6810*/  @!P1 ISETP.NE.AND P2, PT, R3, 0x1, PT ;  /* 0x000000010300980c */ /* 0x010fe40003f45270 */
[----:B------:R-:W-:Y:S02]  /*6820*/  @!P1 SEL R9, R8, R9, !P0 ;  /* 0x0000000908099207 */ /* 0x000fe40004000000 */
[----:B------:R-:W-:Y:S02]  /*6830*/  ELECT P0, URZ, PT ;  /* 0x0000000000ff782f */ /* 0x000fe40003800000 */
[----:B------:R-:W-:Y:S02]  /*6840*/  @!P1 SEL R14, R13, R14, !P2 ;  /* 0x0000000e0d0e9207 */ /* 0x000fe40005000000 */
[----:B------:R-:W-:Y:S01]  /*6850*/  @!P6 LOP3.LUT R12, RZ, R28, RZ, 0x33, !PT ;  /* 0x0000001cff0ce212 */ /* 0x000fe200078e33ff */
[----:B-1----:R-:W-:Y:S08]  /*6860*/  @!P4 BRA `(.L_x_124) ;  /* 0x0000003c0040c947 */ /* 0x002ff00003800000 */
.L_x_274:
[----:B------:R-:W-:Y:S01]  /*6870*/  PLOP3.LUT P0, PT, P5, P0, PT, 0xf2, 0x2f ;  /* 0x00000000002f781c */ /* 0x000fe20002f01e72 */
[----:B------:R-:W-:Y:S01]  /*6880*/  BSSY.RECONVERGENT B0, `(.L_x_125) ;  /* 0x0000032000007945 */ /* 0x000fe20003800200 */
[-C--:B-1----:R-:W-:Y:S02]  /*6890*/  @!P1 IADD3 R0, PT, PT, -R14, R9.reuse, RZ ;  /* 0x000000090e009210 */ /* 0x082fe40007ffe1ff */
[----:B------:R-:W-:Y:S02]  /*68a0*/  IADD3 R11, PT, PT, -R12, RZ, RZ ;  /* 0x000000ff0c0b7210 */ /* 0x000fe40007ffe1ff */
[----:B------:R-:W-:Y:S01]  /*68b0*/  @!P1 IADD3 R9, PT, PT, R14, -R9, RZ ;  /* 0x800000090e099210 */ /* 0x000fe20007ffe0ff */
[----:B------:R-:W-:Y:S02]  /*68c0*/  @!P1 IMAD R13, R0, R3, R13 ;  /* 0x00000003000d9224 */ /* 0x000fe400078e020d */
[----:B------:R-:W-:Y:S02]  /*68d0*/  IMAD R111, R28, R11, R111 ;  /* 0x0000000b1c6f7224 */ /* 0x000fe400078e026f */
[----:B------:R-:W-:Y:S02]  /*68e0*/  @!P1 IMAD R8, R9, R10, R8 ;  /* 0x0000000a09089224 */ /* 0x000fe400078e0208 */
[----:B------:R-:W-:Y:S05]  /*68f0*/  @P0 BRA `(.L_x_126) ;  /* 0x0000000000a80947 */ /* 0x000fea0003800000 */
[----:B------:R-:W-:Y:S01]  /*6900*/  IABS R9, R19 ;  /* 0x0000001300097213 */ /* 0x000fe20000000000 */
[----:B------:R-:W-:Y:S01]  /*6910*/  UMOV UR22, 0x0 ;  /* 0x0000000000167882 */ /* 0x000fe20000000000 */
[----:B------:R-:W-:Y:S01]  /*6920*/  R2UR UR21, R111 ;  /* 0x000000006f1572ca */ /* 0x000fe200000e0000 */
[----:B------:R-:W-:Y:S01]  /*6930*/  UMOV UR23, 0x10000000 ;  /* 0x1000000000177882 */ /* 0x000fe20000000000 */
[----:B------:R-:W1:Y:S01]  /*6940*/  I2F.RP R14, R9 ;  /* 0x00000009000e7306 */ /* 0x000e620000209400 */
[----:B------:R-:W-:Y:S02]  /*6950*/  R2UR UR20, R91 ;  /* 0x000000005b1472ca */ /* 0x000fe400000e0000 */
[----:B------:R-:W-:Y:S11]  /*6960*/  R2UR UR12, R12 ;  /* 0x000000000c0c72ca */ /* 0x000ff600000e0000 */
[----:B------:R-:W-:Y:S01]  /*6970*/  USHF.L.U32 UR11, UR20, 0x6, URZ ;  /* 0x00000006140b7899 */ /* 0x000fe200080006ff */
[----:B-1----:R-:W1:Y:S02]  /*6980*/  MUFU.RCP R0, R14 ;  /* 0x0000000e00007308 */ /* 0x002e640000001000 */
[----:B-1----:R-:W-:Y:S08]  /*6990*/  VIADD R10, R0, 0xffffffe ;  /* 0x0ffffffe000a7836 */ /* 0x002ff00000000000 */
[----:B------:R-:W1:Y:S02]  /*69a0*/  F2I.FTZ.U32.TRUNC.NTZ R11, R10 ;  /* 0x0000000a000b7305 */ /* 0x000e64000021f000 */
[--C-:B-1----:R-:W-:Y:S02]  /*69b0*/  IMAD.MOV R0, RZ, RZ, -R11.reuse ;  /* 0x000000ffff007224 */ /* 0x102fe400078e0a0b */
[----:B------:R-:W-:Y:S02]  /*69c0*/  IMAD.MOV.U32 R10, RZ, RZ, RZ ;  /* 0x000000ffff0a7224 */ /* 0x000fe400078e00ff */
[----:B------:R-:W-:Y:S01]  /*69d0*/  IMAD R3, R0, R9, RZ ;  /* 0x0000000900037224 */ /* 0x000fe200078e02ff */
[----:B------:R-:W-:Y:S03]  /*69e0*/  IABS R0, R12 ;  /* 0x0000000c00007213 */ /* 0x000fe60000000000 */
[----:B------:R-:W-:Y:S06]  /*69f0*/  IMAD.HI.U32 R11, R11, R3, R10 ;  /* 0x000000030b0b7227 */ /* 0x000fec00078e000a */
[----:B------:R-:W-:Y:S04]  /*6a00*/  IMAD.HI.U32 R11, R11, R0, RZ ;  /* 0x000000000b0b7227 */ /* 0x000fe800078e00ff */
[----:B------:R-:W-:Y:S04]  /*6a10*/  IMAD.MOV R3, RZ, RZ, -R11 ;  /* 0x000000ffff037224 */ /* 0x000fe800078e0a0b */
[C---:B------:R-:W-:Y:S05]  /*6a20*/  IMAD R0, R9.reuse, R3, R0 ;  /* 0x0000000309007224 */ /* 0x040fea00078e0200 */
[----:B------:R-:W-:Y:S11]  /*6a30*/  ISETP.GT.U32.AND P0, PT, R9, R0, PT ;  /* 0x000000000900720c */ /* 0x000ff60003f04070 */
[----:B------:R-:W-:Y:S02]  /*6a40*/  @!UPT UIADD3 URZ, UPT, UPT, URZ, URZ, URZ ;  /* 0x000000fffffff290 */ /* 0x000fe4000fffe0ff */
[-C--:B------:R-:W-:Y:S01]  /*6a50*/  @!P0 IADD3 R0, PT, PT, R0, -R9.reuse, RZ ;  /* 0x8000000900008210 */ /* 0x080fe20007ffe0ff */
[----:B------:R-:W-:Y:S01]  /*6a60*/  @!P0 VIADD R11, R11, 0x1 ;  /* 0x000000010b0b8836 */ /* 0x000fe20000000000 */
[----:B------:R-:W-:Y:S02]  /*6a70*/  ISETP.NE.AND P0, PT, R19, RZ, PT ;  /* 0x000000ff1300720c */ /* 0x000fe40003f05270 */
[----:B------:R-:W-:Y:S02]  /*6a80*/  ISETP.GE.U32.AND P2, PT, R0, R9, PT ;  /* 0x000000090000720c */ /* 0x000fe40003f46070 */
[----:B------:R-:W-:Y:S04]  /*6a90*/  LOP3.LUT R0, R12, R19, RZ, 0x3c, !PT ;  /* 0x000000130c007212 */ /* 0x000fe800078e3cff */
[----:B------:R-:W-:Y:S05]  /*6aa0*/  R2UR UR10, R0 ;  /* 0x00000000000a72ca */ /* 0x000fea00000e0000 */
[----:B------:R-:W-:Y:S02]  /*6ab0*/  VOTEU.ALL UP2, P0 ;  /* 0x0000000000ff7886 */ /* 0x000fe40000040000 */
[----:B------:R-:W-:Y:S05]  /*6ac0*/  @P2 VIADD R11, R11, 0x1 ;  /* 0x000000010b0b2836 */ /* 0x000fea0000000000 */
[----:B------:R-:W-:Y:S01]  /*6ad0*/  R2UR UR13, R11 ;  /* 0x000000000b0d72ca */ /* 0x000fe200000e0000 */
[----:B------:R-:W-:Y:S02]  /*6ae0*/  UISETP.GE.AND UP4, UPT, UR10, URZ, UPT ;  /* 0x000000ff0a00728c */ /* 0x000fe4000bf86270 */
[----:B------:R-:W-:Y:S10]  /*6af0*/  USHF.L.U32 UR10, UR21, 0x6, URZ ;  /* 0x00000006150a7899 */ /* 0x000ff400080006ff */
[----:B------:R-:W-:Y:S02]  /*6b00*/  @!UP4 UIADD3 UR13, UPT, UPT, -UR13, URZ, URZ ;  /* 0x000000ff0d0dc290 */ /* 0x000fe4000fffe1ff */
[----:B------:R-:W-:Y:S06]  /*6b10*/  @!UP2 ULOP3.LUT UR13, URZ, UR7, URZ, 0x33, !UPT ;  /* 0x00000007ff0da292 */ /* 0x000fec000f8e33ff */
[----:B------:R-:W-:Y:S04]  /*6b20*/  IADD3 R0, PT, PT, RZ, -UR13, RZ ;  /* 0x8000000dff007c10 */ /* 0x000fe8000fffe0ff */
[----:B------:R-:W-:Y:S01]  /*6b30*/  R2UR UR17, R0 ;  /* 0x00000000001172ca */ /* 0x000fe200000e0000 */
[----:B------:R-:W-:Y:S11]  /*6b40*/  IMAD.MOV.U32 R0, RZ, RZ, 0x1000 ;  /* 0x00001000ff007424 */ /* 0x000ff600078e00ff */
[----:B------:R-:W-:Y:S01]  /*6b50*/  @!UPT UIADD3 URZ, UPT, UPT, URZ, URZ, URZ ;  /* 0x000000fffffff290 */ /* 0x000fe2000fffe0ff */
[----:B------:R-:W-:Y:S09]  /*6b60*/  UIMAD UR12, UR6, UR17, UR12 ;  /* 0x00000011060c72a4 */ /* 0x000ff2000f8e020c */
[----:B------:R1:W-:Y:S01]  /*6b70*/  UTMALDG.4D [UR8], [UR18], desc[UR22] ;  /* 0x00001608120075b4 */ /* 0x0003e20008019000 */
[----:B------:R1:W-:Y:S01]  /*6b80*/  SYNCS.ARRIVE.TRANS64.RED.A0TR RZ, [UR14+0x360], R0 ;  /* 0x00036000ffff79a7 */ /* 0x0003e2000830040e */
[----:B------:R-:W-:Y:S01]  /*6b90*/  NOP ;  /* 0x0000000000007918 */ /* 0x000fe20000000000 */
.L_x_126:
[----:B-1----:R-:W-:Y:S05]  /*6ba0*/  BSYNC.RECONVERGENT B0 ;  /* 0x0000000000007941 */ /* 0x002fea0003800200 */
.L_x_125:
[----:B------:R-:W-:Y:S01]  /*6bb0*/  SYNCS.ARRIVE.TRANS64.RED.A1T0 RZ, [UR40], RZ ;  /* 0x000000ffffff79a7 */ /* 0x000fe20008100428 */
[----:B------:R-:W-:Y:S01]  /*6bc0*/  LOP3.LUT R27, R27, 0x1, RZ, 0x3c, !PT ;  /* 0x000000011b1b7812 */ /* 0x000fe200078e3cff */
[----:B------:R-:W-:Y:S01]  /*6bd0*/  IMAD.IADD R111, R8, 0x1, R79 ;  /* 0x00000001086f7824 */ /* 0x000fe200078e024f */
[----:B------:R-:W-:Y:S01]  /*6be0*/  UPLOP3.LUT UP4, UPT, UPT, UPT, UPT, 0x80, 0x8 ;  /* 0x000000000008789c */ /* 0x000fe20003f8f070 */
[----:B------:R-:W-:Y:S01]  /*6bf0*/  LOP3.LUT R26, R26, 0x1, RZ, 0x3c, !PT ;  /* 0x000000011a1a7812 */ /* 0x000fe200078e3cff */
[----:B------:R-:W-:Y:S01]  /*6c00*/  IMAD.IADD R91, R13, 0x1, R90 ;  /* 0x000000010d5b7824 */ /* 0x000fe200078e025a */
[----:B------:R-:W-:Y:S08]  /*6c10*/  @P3 BRA `(.L_x_127) ;  /* 0xfffffff400083947 */ /* 0x000ff0000383ffff */
[----:B------:R-:W-:Y:S07]  /*6c20*/  MOV R0, UR14 ;  /* 0x0000000e00007c02 */ /* 0x000fee0008000f00 */
.L_x_128:
[----:B-1----:R-:W-:-:S04]  /*6c30*/  SHF.L.U32 R3, R27, 0x1f, RZ ;  /* 0x0000001f1b037819 */ /* 0x002fc800000006ff */
[----:B------:R1:W2:Y:S03]  /*6c40*/  SYNCS.PHASECHK.TRANS64.TRYWAIT P0, [R0+URZ+0x368], R3 ;  /* 0x00036803000075a7 */ /* 0x0002a600080011ff */
[----:B--2---:R-:W-:Y:S05]  /*6c50*/  @!P0 NANOSLEEP.SYNCS 0x989680 ;  /* 0x009896800000895d */ /* 0x004fea0003900000 */
[----:B------:R-:W2:Y:S02]  /*6c60*/  @!P0 SYNCS.PHASECHK.TRANS64 P0, [R0+URZ+0x368], R3 ;  /* 0x00036803000085a7 */ /* 0x000ea400080010ff */
[----:B--2---:R-:W-:Y:S05]  /*6c70*/  @P0 EXIT ;  /* 0x000000000000094d */ /* 0x004fea0003800000 */
[----:B------:R-:W-:Y:S05]  /*6c80*/  BRA `(.L_x_128) ;  /* 0xfffffffc00e87947 */ /* 0x000fea000383ffff */
.L_x_117:
[----:B------:R-:W-:-:S06]  /*6c90*/  UISETP.GE.AND UP1, UPT, UR4, 0x4, UPT ;  /* 0x000000040400788c */ /* 0x000fcc000bf26270 */
[----:B------:R-:W-:-:S13]  /*6ca0*/  PLOP3.LUT P0, PT, PT, PT, UP1, 0x80, 0x8 ;  /* 0x000000000008781c */ /* 0x000fda0003f0f018 */
[----:B-1----:R-:W-:Y:S05]  /*6cb0*/  @!P0 EXIT ;  /* 0x000000000000894d */ /* 0x002fea0003800000 */
[----:B------:R-:W-:Y:S01]  /*6cc0*/  BAR.SYNC.DEFER_BLOCKING 0x6, 0xa0 ;  /* 0x0182800000007b1d */ /* 0x000fe20000010000 */
[C---:B------:R-:W-:Y:S01]  /*6cd0*/  IMAD.SHL.U32 R9, R101.reuse, 0x40, RZ ;  /* 0x0000004065097824 */ /* 0x040fe200078e00ff */
[----:B------:R-:W-:Y:S01]  /*6ce0*/  SHF.R.S32.HI R108, RZ, 0x1f, R3 ;  /* 0x0000001fff6c7819 */ /* 0x000fe20000011403 */
[C---:B------:R-:W-:Y:S01]  /*6cf0*/  IMAD.SHL.U32 R0, R101.reuse, 0x2, RZ ;  /* 0x0000000265007824 */ /* 0x040fe200078e00ff */
[----:B------:R-:W-:Y:S01]  /*6d00*/  CS2R R102, SRZ ;  /* 0x0000000000667805 */ /* 0x000fe2000001ff00 */
[----:B------:R-:W-:Y:S01]  /*6d10*/  IMAD.SHL.U32 R106, R101, 0x20, RZ ;  /* 0x00000020656a7824 */ /* 0x000fe200078e00ff */
[----:B------:R-:W-:Y:S01]  /*6d20*/  UMOV UR43, 0x400 ;  /* 0x00000400002b7882 */ /* 0x000fe20000000000 */
[----:B------:R-:W-:Y:S01]  /*6d30*/  LOP3.LUT R5, R9, 0x180, RZ, 0xc0, !PT ;  /* 0x0000018009057812 */ /* 0x000fe200078ec0ff */
[----:B------:R-:W-:Y:S01]  /*6d40*/  ULEA UR43, UR40, UR43, 0x18 ;  /* 0x0000002b282b7291 */ /* 0x000fe2000f8ec0ff */
[----:B------:R-:W1:Y:S01]  /*6d50*/  LDC R99, c[0x0][0x370] ;  /* 0x0000dc00ff637b82 */ /* 0x000e620000000800 */
[----:B------:R-:W-:Y:S01]  /*6d60*/  LOP3.LUT R106, R106, 0xc00, RZ, 0xc0, !PT ;  /* 0x00000c006a6a7812 */ /* 0x000fe200078ec0ff */
[----:B------:R-:W-:Y:S01]  /*6d70*/  IMAD.SHL.U32 R7, R101, 0x8, RZ ;  /* 0x0000000865077824 */ /* 0x000fe200078e00ff */
[----:B------:R-:W-:Y:S01]  /*6d80*/  LOP3.LUT R0, R5, 0x20, R0, 0xf8, !PT ;  /* 0x0000002005007812 */ /* 0x000fe200078ef800 */
[----:B------:R-:W-:Y:S01]  /*6d90*/  UIADD3 UR4, UPT, UPT, UR43, 0x1400, URZ ;  /* 0x000014002b047890 */ /* 0x000fe2000fffe0ff */
[----:B------:R-:W-:Y:S01]  /*6da0*/  LOP3.LUT R106, R106, 0x40, R9, 0xf8, !PT ;  /* 0x000000406a6a7812 */ /* 0x000fe200078ef809 */
[C---:B------:R-:W-:Y:S01]  /*6db0*/  IMAD.U32 R46, R101.reuse, 0x10000, RZ ;  /* 0x00010000652e7824 */ /* 0x040fe200078e00ff */
[----:B------:R-:W-:Y:S01]  /*6dc0*/  LOP3.LUT R7, R0, 0x30, R7, 0x78, !PT ;  /* 0x0000003000077812 */ /* 0x000fe200078e7807 */
[----:B------:R-:W2:Y:S01]  /*6dd0*/  LDC R42, c[0x0][0xb0c] ;  /* 0x0002c300ff2a7b82 */ /* 0x000ea20000000800 */
[----:B------:R-:W-:Y:S01]  /*6de0*/  LOP3.LUT R106, R106, 0x200, R9, 0xf8, !PT ;  /* 0x000002006a6a7812 */ /* 0x000fe200078ef809 */
[----:B------:R-:W-:Y:S01]  /*6df0*/  IMAD.SHL.U32 R0, R101, 0x10, RZ ;  /* 0x0000001065007824 */ /* 0x000fe200078e00ff */
[----:B------:R-:W-:Y:S01]  /*6e00*/  LEA.HI R108, R108, R3, RZ, 0x6 ;  /* 0x000000036c6c7211 */ /* 0x000fe200078f30ff */
[----:B------:R-:W-:Y:S01]  /*6e10*/  IMAD.MOV.U32 R44, RZ, RZ, RZ ;  /* 0x000000ffff2c7224 */ /* 0x000fe200078e00ff */
[----:B------:R-:W-:Y:S01]  /*6e20*/  LOP3.LUT R106, R106, R7, RZ, 0xfc, !PT ;  /* 0x000000076a6a7212 */ /* 0x000fe200078efcff */
[----:B------:R-:W-:Y:S01]  /*6e30*/  IMAD.MOV.U32 R104, RZ, RZ, RZ ;  /* 0x000000ffff687224 */ /* 0x000fe200078e00ff */
[----:B------:R-:W3:Y:S01]  /*6e40*/  LDS R4, [UR43+0x3d0] ;  /* 0x0003d02bff047984 */ /* 0x000ee20008000800 */
[----:B------:R-:W4:Y:S01]  /*6e50*/  LDC R98, c[0x0][0xb20] ;  /* 0x0002c800ff627b82 */ /* 0x000f220000000800 */
[----:B------:R-:W-:Y:S01]  /*6e60*/  LOP3.LUT R0, R0, 0x20, RZ, 0xc0, !PT ;  /* 0x0000002000007812 */ /* 0x000fe200078ec0ff */
[----:B------:R-:W-:Y:S01]  /*6e70*/  VIADD R105, R106, UR43 ;  /* 0x0000002b6a697c36 */ /* 0x000fe20008000000 */
[----:B------:R-:W-:Y:S01]  /*6e80*/  LOP3.LUT R46, R46, 0x600000, RZ, 0xc0, !PT ;  /* 0x006000002e2e7812 */ /* 0x000fe200078ec0ff */
[----:B------:R-:W-:Y:S01]  /*6e90*/  IMAD.U32 R109, RZ, RZ, UR4 ;  /* 0x00000004ff6d7e24 */ /* 0x000fe2000f8e00ff */
[----:B------:R-:W-:Y:S01]  /*6ea0*/  SHF.R.S32.HI R108, RZ, 0x6, R108 ;  /* 0x00000006ff6c7819 */ /* 0x000fe2000001146c */
[----:B------:R-:W1:Y:S01]  /*6eb0*/  LDCU.64 UR46, c[0x0][0x348] ;  /* 0x00006900ff2e77ac */ /* 0x000e620008000a00 */
[----:B------:R-:W-:Y:S01]  /*6ec0*/  IADD3 R105, PT, PT, -R0, 0x400, R105 ;  /* 0x0000040000697810 */ /* 0x000fe20007ffe169 */
[----:B------:R-:W1:Y:S01]  /*6ed0*/  LDC R41, c[0x0][0xb30] ;  /* 0x0002cc00ff297b82 */ /* 0x000e620000000800 */
[----:B------:R-:W1:Y:S01]  /*6ee0*/  LDCU.64 UR36, c[0x0][0x888] ;  /* 0x00011100ff2477ac */ /* 0x000e620008000a00 */
[----:B------:R-:W-:-:S06]  /*6ef0*/  UIADD3 UR42, UPT, UPT, UR43, 0x400, URZ ;  /* 0x000004002b2a7890 */ /* 0x000fcc000fffe0ff */
[----:B------:R-:W1:Y:S08]  /*6f00*/  LDC R97, c[0x0][0x388] ;  /* 0x0000e200ff617b82 */ /* 0x000e700000000800 */
[----:B------:R-:W1:Y:S08]  /*6f10*/  LDC.64 R88, c[0x0][0xb10] ;  /* 0x0002c400ff587b82 */ /* 0x000e700000000a00 */
[----:B------:R-:W1:Y:S01]  /*6f20*/  LDC.64 R38, c[0x0][0xb18] ;  /* 0x0002c600ff267b82 */ /* 0x000e620000000a00 */
[C---:B---3--:R-:W-:Y:S01]  /*6f30*/  VIADD R5, R4.reuse, 0x40 ;  /* 0x0000004004057836 */ /* 0x048fe20000000000 */
[----:B------:R-:W-:-:S06]  /*6f40*/  LOP3.LUT R4, R4, 0xffff, RZ, 0xc0, !PT ;  /* 0x0000ffff04047812 */ /* 0x000fcc00078ec0ff */
[----:B------:R-:W3:Y:S01]  /*6f50*/  LDC.64 R84, c[0x0][0x888] ;  /* 0x00022200ff547b82 */ /* 0x000ee20000000a00 */
[----:B------:R-:W-:-:S05]  /*6f60*/  LOP3.LUT R5, R5, 0xffff, RZ, 0xc0, !PT ;  /* 0x0000ffff05057812 */ /* 0x000fca00078ec0ff */
[----:B------:R1:W-:Y:S02]  /*6f70*/  STL.64 [R1], R4 ;  /* 0x0000000401007387 */ /* 0x0003e40000100a00 */
[----:B------:R-:W1:Y:S08]  /*6f80*/  LDC.64 R36, c[0x0][0xb28] ;  /* 0x0002ca00ff247b82 */ /* 0x000e700000000a00 */
[----:B------:R-:W1:Y:S08]  /*6f90*/  LDC.64 R86, c[0x0][0x890] ;  /* 0x00022400ff567b82 */ /* 0x000e700000000a00 */
[----:B------:R-:W1:Y:S08]  /*6fa0*/  LDC.64 R82, c[0x0][0x8b0] ;  /* 0x00022c00ff527b82 */ /* 0x000e700000000a00 */
[----:B------:R-:W1:Y:S08]  /*6fb0*/  LDC.64 R80, c[0x0][0x8a8] ;  /* 0x00022a00ff507b82 */ /* 0x000e700000000a00 */
[----:B--2-4-:R-:W1:Y:S02]  /*6fc0*/  LDC R100, c[0x0][0x374] ;  /* 0x0000dd00ff647b82 */ /* 0x014e640000000800 */
.L_x_146:
[----:B------:R-:W-:Y:S04]  /*6fd0*/  SHF.L.U32 R3, R103, 0x1f, RZ ;  /* 0x0000001f67037819 */ /* 0x000fe800000006ff */
[----:B--2---:R-:W2:Y:S02]  /*6fe0*/  SYNCS.PHASECHK.TRANS64.TRYWAIT P0, [UR43+0x380], R3 ;  /* 0x00038003ff0075a7 */ /* 0x004ea4000800112b */
[----:B-12---:R-:W-:Y:S05]  /*6ff0*/  @!P0 BRA `(.L_x_129) ;  /* 0x0000003400748947 */ /* 0x006fea0003800000 */
.L_x_276:
[----:B------:R-:W4:Y:S01]  /*7000*/  LDC.64 R12, c[0x0][0xb10] ;  /* 0x0002c400ff0c7b82 */ /* 0x000f220000000a00 */
[-C--:B------:R-:W-:Y:S01]  /*7010*/  IABS R2, R108.reuse ;  /* 0x0000006c00027213 */ /* 0x080fe20000000000 */
[----:B--2---:R-:W-:Y:S01]  /*7020*/  IMAD R0, R44, 0x4, R1 ;  /* 0x000000042c007824 */ /* 0x004fe200078e0201 */
[----:B------:R-:W2:Y:S01]  /*7030*/  LDS.128 R20, [UR43+0x3c0] ;  /* 0x0003c02bff147984 */ /* 0x000ea20008000c00 */
[----:B------:R-:W-:Y:S01]  /*7040*/  UIADD3 UR4, UPT, UPT, UR43, 0x388, URZ ;  /* 0x000003882b047890 */ /* 0x000fe2000fffe0ff */
[----:B-1----:R-:W1:Y:S01]  /*7050*/  I2F.RP R5, R2 ;  /* 0x0000000200057306 */ /* 0x002e620000209400 */
[----:B------:R-:W-:Y:S02]  /*7060*/  ISETP.NE.AND P1, PT, R41, 0x1, PT ;  /* 0x000000012900780c */ /* 0x000fe40003f25270 */
[----:B------:R-:W3:Y:S01]  /*7070*/  LDC.64 R10, c[0x0][0xb18] ;  /* 0x0002c600ff0a7b82 */ /* 0x000ee20000000a00 */
[----:B------:R-:W-:Y:S01]  /*7080*/  UPRMT UR4, URZ, 0x654, UR4 ;  /* 0x00000654ff047896 */ /* 0x000fe20008000004 */
[----:B------:R-:W-:Y:S01]  /*7090*/  IABS R4, R108 ;  /* 0x0000006c00047213 */ /* 0x000fe20000000000 */
[----:B------:R-:W-:Y:S01]  /*70a0*/  @!PT LDS RZ, [RZ] ;  /* 0x00000000fffff984 */ /* 0x000fe20000000800 */
[----:B------:R-:W-:Y:S01]  /*70b0*/  @!PT LDS RZ, [RZ] ;  /* 0x00000000fffff984 */ /* 0x000fe20000000800 */
[----:B------:R-:W-:Y:S01]  /*70c0*/  @!PT LDS RZ, [RZ] ;  /* 0x00000000fffff984 */ /* 0x000fe20000000800 */
[----:B------:R-:W-:Y:S01]  /*70d0*/  @!PT LDS RZ, [RZ] ;  /* 0x00000000fffff984 */ /* 0x000fe20000000800 */
[----:B------:R1:W-:Y:S06]  /*70e0*/  MEMBAR.ALL.CTA ;  /* 0x0000000000007992 */ /* 0x0003ec0000008000 */
[----:B-1----:R-:W1:Y:S01]  /*70f0*/  FENCE.VIEW.ASYNC.S ;  /* 0x00000000000073c6 */ /* 0x002e620000000000 */
[----:B------:R-:W-:Y:S01]  /*7100*/  ISETP.GE.AND P0, PT, R40, 0x1, PT ;  /* 0x000000012800780c */ /* 0x000fe20003f06270 */
[----:B------:R-:W-:Y:S01]  /*7110*/  IMAD.MOV R4, RZ, RZ, -R4 ;  /* 0x000000ffff047224 */ /* 0x000fe200078e0a04 */
[----:B------:R-:W3:Y:S08]  /*7120*/  @!P1 LDC R14, c[0x0][0xb20] ;  /* 0x0002c800ff0e9b82 */ /* 0x000ef00000000800 */
[----:B------:R-:W3:Y:S01]  /*7130*/  @!P1 LDC R9, c[0x0][0xb0c] ;  /* 0x0002c300ff099b82 */ /* 0x000ee20000000800 */
[----:B-1----:R-:W-:Y:S01]  /*7140*/  SYNCS.ARRIVE.TRANS64.RED.A1T0 RZ, [UR4], RZ ;  /* 0x000000ffffff79a7 */ /* 0x002fe20008100404 */
[----:B------:R1:W5:Y:S01]  /*7150*/  LDL R17, [R0] ;  /* 0x0000000000117983 */ /* 0x0003620000100800 */
[----:B--2---:R-:W-:Y:S01]  /*7160*/  LOP3.LUT P6, RZ, R22, 0x1, RZ, 0xc0, !PT ;  /* 0x0000000116ff7812 */ /* 0x004fe200078cc0ff */
[----:B------:R-:W2:Y:S03]  /*7170*/  MUFU.RCP R3, R5 ;  /* 0x0000000500037308 */ /* 0x000ea60000001000 */
[----:B------:R-:W-:Y:S09]  /*7180*/  P2R R110, PR, RZ, 0x40 ;  /* 0x00000040ff6e7803 */ /* 0x000ff20000000000 */
[----:B------:R-:W-:Y:S02]  /*7190*/  @P6 MOV R45, R20 ;  /* 0x00000014002d6202 */ /* 0x000fe40000000f00 */
[----:B------:R-:W-:Y:S01]  /*71a0*/  @P6 LOP3.LUT R43, R21, 0xffff, RZ, 0xc0, !PT ;  /* 0x0000ffff152b6812 */ /* 0x000fe200078ec0ff */
[----:B--2---:R-:W-:Y:S04]  /*71b0*/  VIADD R6, R3, 0xffffffe ;  /* 0x0ffffffe03067836 */ /* 0x004fe80000000000 */
[----:B------:R-:W2:Y:S02]  /*71c0*/  F2I.FTZ.U32.TRUNC.NTZ R7, R6 ;  /* 0x0000000600077305 */ /* 0x000ea4000021f000 */
[--C-:B--2---:R-:W-:Y:S02]  /*71d0*/  IMAD.MOV R3, RZ, RZ, -R7.reuse ;  /* 0x000000ffff037224 */ /* 0x104fe400078e0a07 */
[----:B------:R-:W-:Y:S02]  /*71e0*/  IMAD.MOV.U32 R6, RZ, RZ, RZ ;  /* 0x000000ffff067224 */ /* 0x000fe400078e00ff */
[----:B------:R-:W-:Y:S01]  /*71f0*/  IMAD R112, R3, R2, RZ ;  /* 0x0000000203707224 */ /* 0x000fe200078e02ff */
[----:B------:R-:W-:Y:S03]  /*7200*/  IABS R3, R111 ;  /* 0x0000006f00037213 */ /* 0x000fe60000000000 */
[----:B------:R-:W-:Y:S06]  /*7210*/  IMAD.HI.U32 R112, R7, R112, R6 ;  /* 0x0000007007707227 */ /* 0x000fec00078e0006 */
[----:B------:R-:W-:Y:S04]  /*7220*/  IMAD.HI.U32 R112, R112, R3, RZ ;  /* 0x0000000370707227 */ /* 0x000fe800078e00ff */
[----:B------:R-:W-:Y:S01]  /*7230*/  IMAD R3, R112, R4, R3 ;  /* 0x0000000470037224 */ /* 0x000fe200078e0203 */
[----:B------:R-:W-:Y:S04]  /*7240*/  LOP3.LUT R4, R111, R108, RZ, 0x3c, !PT ;  /* 0x0000006c6f047212 */ /* 0x000fe800078e3cff */
[----:B------:R-:W-:Y:S02]  /*7250*/  ISETP.GT.U32.AND P2, PT, R2, R3, PT ;  /* 0x000000030200720c */ /* 0x000fe40003f44070 */
[----:B------:R-:W-:Y:S11]  /*7260*/  ISETP.GE.AND P3, PT, R4, RZ, PT ;  /* 0x000000ff0400720c */ /* 0x000ff60003f66270 */
[----:B------:R-:W-:Y:S02]  /*7270*/  @!P2 IMAD.IADD R3, R3, 0x1, -R2 ;  /* 0x000000010303a824 */ /* 0x000fe400078e0a02 */
[----:B------:R-:W-:Y:S03]  /*7280*/  @!P2 VIADD R112, R112, 0x1 ;  /* 0x000000017070a836 */ /* 0x000fe60000000000 */
[----:B------:R-:W-:Y:S01]  /*7290*/  ISETP.GE.U32.AND P4, PT, R3, R2, PT ;  /* 0x000000020300720c */ /* 0x000fe20003f86070 */
[----:B------:R-:W-:Y:S01]  /*72a0*/  @!UPT UIADD3 URZ, UPT, UPT, URZ, URZ, URZ ;  /* 0x000000fffffff290 */ /* 0x000fe2000fffe0ff */
[----:B-1-34-:R-:W-:Y:S11]  /*72b0*/  @!P0 BRA `(.L_x_130) ;  /* 0x0000000000a48947 */ /* 0x01aff60003800000 */
[----:B------:R-:W-:Y:S01]  /*72c0*/  IMAD.HI.U32 R19, R100, R39, RZ ;  /* 0x0000002764137227 */ /* 0x000fe200078e00ff */
        /* <DEDUP_REMOVED lines=8> */
[----:B------:R-:W-:Y:S01]  /*7350*/  IMAD.HI.U32 R19, R43, R39, RZ ;  /* 0x000000272b137227 */ /* 0x000fe200078e00ff */
[----:B------:R-:W-:Y:S02]  /*7360*/  SEL R7, R99, R16, !P5 ;  /* 0x0000001063077207 */ /* 0x000fe40006800000 */
[----:B------:R-:W-:Y:S01]  /*7370*/  SHF.R.U32.HI R24, RZ, R89, R24 ;  /* 0x00000059ff187219 */ /* 0x000fe20000011618 */
[-C--:B------:R-:W-:Y:S04]  /*7380*/  IMAD.HI.U32 R16, R3, R36.reuse, RZ ;  /* 0x0000002403107227 */ /* 0x080fe800078e00ff */
[----:B------:R-:W-:Y:S01]  /*7390*/  IMAD.HI.U32 R18, R7, R36, RZ ;  /* 0x0000002407127227 */ /* 0x000fe200078e00ff */
[-C--:B------:R-:W-:Y:S02]  /*73a0*/  @P2 SHF.R.U32.HI R3, RZ, R37.reuse, R16 ;  /* 0x00000025ff032219 */ /* 0x080fe40000011610 */
[----:B------:R-:W-:Y:S02]  /*73b0*/  SHF.R.U32.HI R16, RZ, R98, R19 ;  /* 0x00000062ff107219 */ /* 0x000fe40000011613 */
[----:B------:R-:W-:Y:S01]  /*73c0*/  @P2 SHF.R.U32.HI R7, RZ, R37, R18 ;  /* 0x00000025ff072219 */ /* 0x000fe20000011612 */
[C---:B------:R-:W-:Y:S01]  /*73d0*/  IMAD R2, R40.reuse, R3, RZ ;  /* 0x0000000328027224 */ /* 0x040fe200078e02ff */
[----:B------:R-:W-:Y:S02]  /*73e0*/  SEL R5, R43, R16, !P0 ;  /* 0x000000102b057207 */ /* 0x000fe40004000000 */
[----:B------:R-:W-:Y:S01]  /*73f0*/  SEL R3, R45, R24, !P5 ;  /* 0x000000182d037207 */ /* 0x000fe20006800000 */
[----:B------:R-:W-:Y:S01]  /*7400*/  IMAD R4, R40, R7, RZ ;  /* 0x0000000728047224 */ /* 0x000fe200078e02ff */
[C---:B------:R-:W-:Y:S01]  /*7410*/  ISETP.GE.AND P0, PT, R5.reuse, R2, PT ;  /* 0x000000020500720c */ /* 0x040fe20003f06270 */
[----:B------:R-:W-:Y:S03]  /*7420*/  IMAD.HI.U32 R6, R5, R36, RZ ;  /* 0x0000002405067227 */ /* 0x000fe600078e00ff */
[----:B------:R-:W-:Y:S01]  /*7430*/  ISETP.GE.OR P0, PT, R3, R4, P0 ;  /* 0x000000040300720c */ /* 0x000fe20000706670 */
[----:B------:R-:W-:Y:S01]  /*7440*/  IMAD.MOV R4, RZ, RZ, -R3 ;  /* 0x000000ffff047224 */ /* 0x000fe200078e0a03 */
[-C--:B------:R-:W-:Y:S03]  /*7450*/  SHF.R.U32.HI R6, RZ, R37.reuse, R6 ;  /* 0x00000025ff067219 */ /* 0x080fe60000011606 */
[----:B------:R-:W-:Y:S01]  /*7460*/  IMAD R45, R42, R4, R45 ;  /* 0x000000042a2d7224 */ /* 0x000fe200078e022d */
[----:B------:R-:W-:Y:S05]  /*7470*/  SEL R15, R5, R6, !P2 ;  /* 0x00000006050f7207 */ /* 0x000fea0005000000 */
[----:B------:R-:W-:Y:S02]  /*7480*/  IMAD.MOV R6, RZ, RZ, -R15 ;  /* 0x000000ffff067224 */ /* 0x000fe400078e0a0f */
[C---:B------:R-:W-:Y:S04]  /*7490*/  @!P0 IMAD.HI.U32 R2, R3.reuse, R36, RZ ;  /* 0x0000002403028227 */ /* 0x040fe800078e00ff */
[----:B------:R-:W-:Y:S01]  /*74a0*/  IMAD R6, R40, R6, R5 ;  /* 0x0000000628067224 */ /* 0x000fe200078e0205 */
[----:B------:R-:W-:Y:S04]  /*74b0*/  @!P0 SHF.R.U32.HI R2, RZ, R37, R2 ;  /* 0x00000025ff028219 */ /* 0x000fe80000011602 */
[----:B------:R-:W-:Y:S02]  /*74c0*/  @!P0 SEL R0, R3, R2, !P2 ;  /* 0x0000000203008207 */ /* 0x000fe40005000000 */
[----:B------:R-:W-:Y:S02]  /*74d0*/  IADD3 R2, PT, PT, -R5, RZ, RZ ;  /* 0x000000ff05027210 */ /* 0x000fe40007ffe1ff */
[----:B------:R-:W-:Y:S01]  /*74e0*/  @!P0 IADD3 R8, PT, PT, R15, -R0, RZ ;  /* 0x800000000f088210 */ /* 0x000fe20007ffe0ff */
[----:B------:R-:W-:Y:S02]  /*74f0*/  @!P0 IMAD R0, R7, R6, R0 ;  /* 0x0000000607008224 */ /* 0x000fe400078e0200 */
[----:B------:R-:W-:Y:S02]  /*7500*/  IMAD R43, R38, R2, R43 ;  /* 0x00000002262b7224 */ /* 0x000fe400078e022b */
[----:B------:R-:W-:Y:S02]  /*7510*/  @!P0 IMAD R5, R8, R40, R3 ;  /* 0x0000002808058224 */ /* 0x000fe400078e0203 */
[----:B------:R-:W-:Y:S04]  /*7520*/  @!P0 IMAD.MOV.U32 R3, RZ, RZ, R0 ;  /* 0x000000ffff038224 */ /* 0x000fe800078e0000 */
[----:B------:R-:W-:Y:S02]  /*7530*/  IMAD R45, R3, R42, R45 ;  /* 0x0000002a032d7224 */ /* 0x000fe400078e022d */
[----:B------:R-:W-:Y:S07]  /*7540*/  IMAD R43, R5, R38, R43 ;  /* 0x00000026052b7224 */ /* 0x000fee00078e022b */
.L_x_130:
[----:B------:R-:W-:Y:S01]  /*7550*/  @!P1 IMAD.HI.U32 R0, R45, R12, RZ ;  /* 0x0000000c2d009227 */ /* 0x000fe200078e00ff */
[----:B------:R-:W-:Y:S01]  /*7560*/  ISETP.NE.AND P5, PT, R108, RZ, PT ;  /* 0x000000ff6c00720c */ /* 0x000fe20003fa5270 */
[----:B------:R-:W-:Y:S01]  /*7570*/  ULOP3.LUT UP0, URZ, UR42, 0x1b0, URZ, 0xc0, !UPT ;  /* 0x000001b02aff7892 */ /* 0x000fe2000f80c0ff */
[----:B------:R-:W-:Y:S01]  /*7580*/  @!P1 ISETP.NE.AND P0, PT, R10, 0x1, PT ;  /* 0x000000010a00980c */ /* 0x000fe20003f05270 */
[----:B------:R-:W-:Y:S01]  /*7590*/  @!P1 IMAD.HI.U32 R3, R43, R11, RZ ;  /* 0x0000000b2b039227 */ /* 0x000fe200078e00ff */
[----:B------:R-:W-:Y:S02]  /*75a0*/  @!P1 SHF.R.U32.HI R0, RZ, R13, R0 ;  /* 0x0000000dff009219 */ /* 0x000fe40000011600 */
[----:B------:R-:W-:Y:S01]  /*75b0*/  @!P1 ISETP.NE.AND P2, PT, R9, 0x1, PT ;  /* 0x000000010900980c */ /* 0x000fe20003f45270 */
[----:B------:R-:W-:Y:S01]  /*75c0*/  @P4 VIADD R112, R112, 0x1 ;  /* 0x0000000170704836 */ /* 0x000fe20000000000 */
[----:B------:R-:W-:Y:S02]  /*75d0*/  @!P1 SHF.R.U32.HI R2, RZ, R14, R3 ;  /* 0x0000000eff029219 */ /* 0x000fe40000011603 */
[----:B------:R-:W-:Y:S01]  /*75e0*/  @P6 SHF.R.U32.HI R20, RZ, 0x10, R21 ;  /* 0x00000010ff146819 */ /* 0x000fe20000011615 */
[----:B------:R-:W-:Y:S01]  /*75f0*/  @!P3 IMAD.MOV R112, RZ, RZ, -R112 ;  /* 0x000000ffff70b224 */ /* 0x000fe200078e0a70 */
[----:B------:R-:W-:Y:S02]  /*7600*/  @!P1 SEL R2, R43, R2, !P0 ;  /* 0x000000022b029207 */ /* 0x000fe40004000000 */
[----:B------:R-:W-:Y:S02]  /*7610*/  @!P1 SEL R3, R45, R0, !P2 ;  /* 0x000000002d039207 */ /* 0x000fe40005000000 */
[----:B------:R-:W-:Y:S02]  /*7620*/  @!P5 LOP3.LUT R112, RZ, R108, RZ, 0x33, !PT ;  /* 0x0000006cff70d212 */ /* 0x000fe400078e33ff */
[----:B------:R-:W-:Y:S01]  /*7630*/  @P6 R2UR UR44, R20 ;  /* 0x00000000142c62ca */ /* 0x000fe200000e0000 */
[----:B------:R-:W-:Y:S02]  /*7640*/  @!P1 IMAD.IADD R0, R2, 0x1, -R3 ;  /* 0x0000000102009824 */ /* 0x000fe400078e0a03 */
[----:B------:R-:W-:Y:S02]  /*7650*/  IMAD.MOV R4, RZ, RZ, -R112 ;  /* 0x000000ffff047224 */ /* 0x000fe400078e0a70 */
[----:B------:R-:W-:Y:S02]  /*7660*/  @!P1 IMAD.IADD R2, R3, 0x1, -R2 ;  /* 0x0000000103029824 */ /* 0x000fe400078e0a02 */
[----:B------:R-:W-:Y:S02]  /*7670*/  @!P1 IMAD R45, R0, R9, R45 ;  /* 0x00000009002d9224 */ /* 0x000fe400078e022d */
[----:B------:R-:W-:Y:S02]  /*7680*/  IMAD R111, R108, R4, R111 ;  /* 0x000000046c6f7224 */ /* 0x000fe400078e026f */
[----:B------:R-:W-:Y:S01]  /*7690*/  @!P1 IMAD R43, R2, R10, R43 ;  /* 0x0000000a022b9224 */ /* 0x000fe200078e022b */
[----:B------:R-:W-:Y:S06]  /*76a0*/  BRA.U !UP0, `(.L_x_131) ;  /* 0x0000000108407547 */ /* 0x000fec000b800000 */
[----:B------:R-:W1:Y:S01]  /*76b0*/  LDCU.64 UR8, c[0x4][0x80] ;  /* 0x01001000ff0877ac */ /* 0x000e620008000a00 */
[----:B------:R-:W-:Y:S01]  /*76c0*/  MOV R3, 0x0 ;  /* 0x0000000000037802 */ /* 0x000fe20000000f00 */
[----:B------:R-:W-:Y:S02]  /*76d0*/  HFMA2 R12, -RZ, RZ, 0, 5.9604644775390625e-08 ;  /* 0x00000001ff0c7431 */ /* 0x000fe400000001ff */
[----:B------:R-:W-:Y:S02]  /*76e0*/  IMAD.MOV.U32 R8, RZ, RZ, 0x70 ;  /* 0x00000070ff087424 */ /* 0x000fe400078e00ff */
[----:B------:R-:W-:Y:S01]  /*76f0*/  IMAD.MOV.U32 R13, RZ, RZ, RZ ;  /* 0x000000ffff0d7224 */ /* 0x000fe200078e00ff */
[----:B------:R-:W2:Y:S01]  /*7700*/  LDCU.64 UR6, c[0x4][0x88] ;  /* 0x01001100ff0677ac */ /* 0x000ea20008000a00 */
[----:B------:R-:W3:Y:S01]  /*7710*/  LDC.64 R2, c[0x4][R3] ;  /* 0x0100000003027b82 */ /* 0x000ee20000000a00 */
[----:B------:R-:W4:Y:S01]  /*7720*/  LDCU.64 UR4, c[0x4][0x8] ;  /* 0x01000100ff0477ac */ /* 0x000f220008000a00 */
[----:B-1----:R-:W-:Y:S01]  /*7730*/  MOV R5, UR9 ;  /* 0x0000000900057c02 */ /* 0x002fe20008000f00 */
[----:B------:R-:W-:Y:S01]  /*7740*/  IMAD.U32 R4, RZ, RZ, UR8 ;  /* 0x00000008ff047e24 */ /* 0x000fe2000f8e00ff */
[----:B--2---:R-:W-:Y:S01]  /*7750*/  MOV R7, UR7 ;  /* 0x0000000700077c02 */ /* 0x004fe20008000f00 */
[----:B------:R-:W-:Y:S01]  /*7760*/  IMAD.U32 R6, RZ, RZ, UR6 ;  /* 0x00000006ff067e24 */ /* 0x000fe2000f8e00ff */
[----:B----4-:R-:W-:Y:S01]  /*7770*/  MOV R11, UR5 ;  /* 0x00000005000b7c02 */ /* 0x010fe20008000f00 */
[----:B------:R-:W-:Y:S02]  /*7780*/  IMAD.U32 R10, RZ, RZ, UR4 ;  /* 0x00000004ff0a7e24 */ /* 0x000fe4000f8e00ff */
[----:B------:R-:W-:Y:S07]  /*7790*/  LEPC R20, `(.L_x_131) ;  /* 0x000000001014794e */ /* 0x000fee0000000000 */
[----:B---3-5:R-:W-:Y:S05]  /*77a0*/  CALL.ABS.NOINC R2 ;  /* 0x0000000002007343 */ /* 0x028fea0003c00000 */
.L_x_131:
[----:B------:R-:W-:Y:S01]  /*77b0*/  LOP3.LUT P0, RZ, R109, 0x1b0, RZ, 0xc0, !PT ;  /* 0x000001b06dff7812 */ /* 0x000fe2000780c0ff */
[----:B------:R-:W-:Y:S11]  /*77c0*/  BSSY.RECONVERGENT B6, `(.L_x_132) ;  /* 0x0000013000067945 */ /* 0x000ff60003800200 */
[----:B------:R-:W-:Y:S01]  /*77d0*/  @!UPT UIADD3 URZ, UPT, UPT, URZ, URZ, URZ ;  /* 0x000000fffffff290 */ /* 0x000fe2000fffe0ff */
[----:B------:R-:W-:Y:S05]  /*77e0*/  @!P0 BRA `(.L_x_133) ;  /* 0x0000000000408947 */ /* 0x000fea0003800000 */
        /* <DEDUP_REMOVED lines=16> */
.L_x_133:
[----:B------:R-:W-:Y:S05]  /*78f0*/  BSYNC.RECONVERGENT B6 ;  /* 0x0000000000067941 */ /* 0x000fea0003800200 */
.L_x_132:
[----:B------:R-:W-:Y:S01]  /*7900*/  ISETP.NE.U32.AND P3, PT, R86, RZ, PT ;  /* 0x000000ff5600720c */ /* 0x000fe20003f65070 */
[----:B------:R-:W-:Y:S01]  /*7910*/  UISETP.NE.AND UP1, UPT, UR41, URZ, UPT ;  /* 0x000000ff2900728c */ /* 0x000fe2000bf25270 */
[----:B------:R-:W-:Y:S02]  /*7920*/  ISETP.NE.U32.AND P4, PT, R82, RZ, PT ;  /* 0x000000ff5200720c */ /* 0x000fe40003f85070 */
[----:B------:R-:W-:Y:S02]  /*7930*/  ISETP.NE.AND.EX P3, PT, R87, RZ, PT, P3 ;  /* 0x000000ff5700720c */ /* 0x000fe40003f65330 */
[----:B------:R-:W-:Y:S02]  /*7940*/  PLOP3.LUT P1, PT, PT, PT, PT, 0x8, 0x80 ;  /* 0x000000000080781c */ /* 0x000fe40003f2e170 */
[----:B------:R-:W-:Y:S02]  /*7950*/  PLOP3.LUT P0, PT, PT, PT, UP1, 0x80, 0x8 ;  /* 0x000000000008781c */ /* 0x000fe40003f0f018 */
[----:B------:R-:W-:Y:S02]  /*7960*/  ISETP.NE.AND.EX P4, PT, R83, RZ, PT, P4 ;  /* 0x000000ff5300720c */ /* 0x000fe40003f85340 */
[----:B------:R-:W1:Y:S09]  /*7970*/  @UP1 LDCU.64 UR4, c[0x0][0x888] ;  /* 0x00011100ff0417ac */ /* 0x000e720008000a00 */
[----:B------:R-:W-:Y:S01]  /*7980*/  @P0 PLOP3.LUT P1, PT, P3, PT, PT, 0x80, 0x8 ;  /* 0x000000000008081c */ /* 0x000fe20001f2f070 */
[----:B-1----:R-:W-:Y:S04]  /*7990*/  @UP1 UISETP.NE.U32.AND UP0, UPT, UR4, URZ, UPT ;  /* 0x000000ff0400128c */ /* 0x002fe8000bf05070 */
[----:B------:R-:W-:Y:S04]  /*79a0*/  @UP1 UISETP.NE.AND.EX UP0, UPT, UR5, URZ, UPT, UP0 ;  /* 0x000000ff0500128c */ /* 0x000fe8000bf05300 */
[----:B------:R-:W-:Y:S01]  /*79b0*/  @UP1 USEL UR4, URZ, 0xffffffff, UP0 ;  /* 0xffffffffff041887 */ /* 0x000fe20008000000 */
[----:B------:R-:W-:Y:S11]  /*79c0*/  @!P3 BRA `(.L_x_134) ;  /* 0x00000000002cb947 */ /* 0x000ff60003800000 */
[----:B------:R-:W-:Y:S01]  /*79d0*/  ISETP.NE.U32.AND P2, PT, R84, RZ, PT ;  /* 0x000000ff5400720c */ /* 0x000fe20003f45070 */
[----:B------:R-:W-:Y:S03]  /*79e0*/  IMAD.MOV.U32 R96, RZ, RZ, 0x1 ;  /* 0x00000001ff607424 */ /* 0x000fe600078e00ff */
[----:B------:R-:W-:Y:S11]  /*79f0*/  ISETP.NE.AND.EX P2, PT, R85, RZ, PT, P2 ;  /* 0x000000ff5500720c */ /* 0x000ff60003f45320 */
[----:B------:R-:W-:Y:S02]  /*7a00*/  @!UPT UIADD3 URZ, UPT, UPT, URZ, URZ, URZ ;  /* 0x000000fffffff290 */ /* 0x000fe4000fffe0ff */
[----:B------:R-:W1:Y:S01]  /*7a10*/  @P2 LDC.64 R2, c[0x0][0x888] ;  /* 0x00022200ff022b82 */ /* 0x000e620000000a00 */
[----:B------:R-:W-:Y:S04]  /*7a20*/  @P2 IMAD R0, R86, UR45, RZ ;  /* 0x0000002d56002c24 */ /* 0x000fe8000f8e02ff */
[----:B-1----:R-:W-:Y:S04]  /*7a30*/  @P2 IMAD.WIDE R2, R0, 0x4, R2 ;  /* 0x0000000400022825 */ /* 0x002fe800078e0202 */
[----:B------:R-:W-:Y:S01]  /*7a40*/  HFMA2 R0, -RZ, RZ, 0, 5.9604644775390625e-08 ;  /* 0x00000001ff007431 */ /* 0x000fe200000001ff */
[----:B-----5:R1:W5:Y:S04]  /*7a50*/  @P2 LDG.E R49, desc[UR38][R2.64] ;  /* 0x0000002602312981 */ /* 0x020368000c1e1900 */
[----:B------:R-:W-:Y:S01]  /*7a60*/  @!P2 PRMT R96, R0, 0x7610, R96 ;  /* 0x000076100060a816 */ /* 0x000fe20000000060 */
[----:B-1----:R-:W2:Y:S06]  /*7a70*/  @!P2 LDC R49, c[0x0][0x880] ;  /* 0x00022000ff31ab82 */ /* 0x002eac0000000800 */
.L_x_134:
[----:B------:R-:W-:Y:S05]  /*7a80*/  @!P4 BRA `(.L_x_135) ;  /* 0x000000000020c947 */ /* 0x000fea0003800000 */
[----:B------:R-:W-:Y:S04]  /*7a90*/  ISETP.NE.U32.AND P2, PT, R80, RZ, PT ;  /* 0x000000ff5000720c */ /* 0x000fe80003f45070 */
[----:B------:R-:W-:Y:S11]  /*7aa0*/  ISETP.NE.AND.EX P2, PT, R81, RZ, PT, P2 ;  /* 0x000000ff5100720c */ /* 0x000ff60003f45320 */
[----:B------:R-:W-:Y:S02]  /*7ab0*/  @!UPT UIADD3 URZ, UPT, UPT, URZ, URZ, URZ ;  /* 0x000000fffffff290 */ /* 0x000fe4000fffe0ff */
[----:B------:R-:W1:Y:S01]  /*7ac0*/  @P2 LDC.64 R2, c[0x0][0x8a8] ;  /* 0x00022a00ff022b82 */ /* 0x000e620000000a00 */
[----:B------:R-:W-:Y:S04]  /*7ad0*/  @P2 IMAD R0, R82, UR45, RZ ;  /* 0x0000002d52002c24 */ /* 0x000fe8000f8e02ff */
[----:B-1----:R-:W-:Y:S05]  /*7ae0*/  @P2 IMAD.WIDE R2, R0, 0x4, R2 ;  /* 0x0000000400022825 */ /* 0x002fea00078e0202 */
[----:B-----5:R1:W5:Y:S02]  /*7af0*/  @P2 LDG.E R47, desc[UR38][R2.64] ;  /* 0x00000026022f2981 */ /* 0x020364000c1e1900 */
[----:B-1----:R-:W3:Y:S02]  /*7b00*/  @!P2 LDC R47, c[0x0][0x8a0] ;  /* 0x00022800ff2fab82 */ /* 0x002ee40000000800 */
.L_x_135:
[----:B--2--5:R-:W-:Y:S01]  /*7b10*/  @P0 FSETP.NEU.AND P4, PT, R49, RZ, PT ;  /* 0x000000ff3100020b */ /* 0x024fe20003f8d000 */
[----:B------:R-:W-:Y:S01]  /*7b20*/  IMAD.U32 R0, RZ, RZ, UR4 ;  /* 0x00000004ff007e24 */ /* 0x000fe2000f8e00ff */
[----:B------:R-:W-:Y:S01]  /*7b30*/  @P0 LOP3.LUT P2, RZ, R96, 0xff, RZ, 0xc0, !PT ;  /* 0x000000ff60ff0812 */ /* 0x000fe2000784c0ff */
[----:B------:R-:W-:Y:S01]  /*7b40*/  BSSY B1, `(.L_x_136) ;  /* 0x0000034000017945 */ /* 0x000fe20003800000 */
[----:B------:R-:W-:Y:S01]  /*7b50*/  @P0 SEL R5, RZ, 0xffffffff, P4 ;  /* 0xffffffffff050807 */ /* 0x000fe20002000000 */
[----:B------:R-:W-:Y:S01]  /*7b60*/  IMAD.IADD R32, R46, 0x1, R17 ;  /* 0x000000012e207824 */ /* 0x000fe200078e0211 */
[----:B------:R-:W-:Y:S02]  /*7b70*/  LEA R92, R44, UR43, 0x3 ;  /* 0x0000002b2c5c7c11 */ /* 0x000fe4000f8e18ff */
[----:B------:R-:W-:Y:S02]  /*7b80*/  CS2R R54, SRZ ;  /* 0x0000000000367805 */ /* 0x000fe4000001ff00 */
[----:B------:R-:W-:Y:S02]  /*7b90*/  @P1 SEL R5, R0, R5, !P2 ;  /* 0x0000000500051207 */ /* 0x000fe40005000000 */
[----:B------:R-:W-:Y:S02]  /*7ba0*/  CS2R R52, SRZ ;  /* 0x0000000000347805 */ /* 0x000fe4000001ff00 */
[----:B------:R-:W-:Y:S02]  /*7bb0*/  SHF.L.U32 R3, R104, 0x1f, RZ ;  /* 0x0000001f68037819 */ /* 0x000fe400000006ff */
[----:B------:R-:W-:Y:S02]  /*7bc0*/  CS2R R58, SRZ ;  /* 0x00000000003a7805 */ /* 0x000fe4000001ff00 */
[----:B------:R-:W-:Y:S02]  /*7bd0*/  @P0 LOP3.LUT R5, R5, 0x1, RZ, 0xc0, !PT ;  /* 0x0000000105050812 */ /* 0x000fe400078ec0ff */
[----:B------:R-:W-:Y:S02]  /*7be0*/  CS2R R56, SRZ ;  /* 0x0000000000387805 */ /* 0x000fe4000001ff00 */
[----:B------:R-:W-:Y:S02]  /*7bf0*/  PLOP3.LUT P5, PT, PT, PT, PT, 0x8, 0x80 ;  /* 0x000000000080781c */ /* 0x000fe40003fae170 */
[----:B------:R-:W-:Y:S11]  /*7c00*/  ISETP.NE.U32.OR P1, PT, R5, 0x1, !P0 ;  /* 0x000000010500780c */ /* 0x000ff60004725470 */
[----:B------:R-:W-:Y:S02]  /*7c10*/  @!UPT UIADD3 URZ, UPT, UPT, URZ, URZ, URZ ;  /* 0x000000fffffff290 */ /* 0x000fe4000fffe0ff */
[----:B------:R-:W-:Y:S04]  /*7c20*/  @P1 SHF.L.U32 R2, R102, 0x1f, RZ ;  /* 0x0000001f66021819 */ /* 0x000fe800000006ff */
[----:B------:R-:W1:Y:S01]  /*7c30*/  @P1 SYNCS.PHASECHK.TRANS64.TRYWAIT P0, [UR43+0x360], R2 ;  /* 0x00036002ff0015a7 */ /* 0x000e62000800112b */
[----:B------:R2:W4:Y:S01]  /*7c40*/  SYNCS.PHASECHK.TRANS64.TRYWAIT P4, [R92+URZ+0x390], R3 ;  /* 0x000390035c0075a7 */ /* 0x00052200080811ff */
[----:B-1----:R-:W-:Y:S01]  /*7c50*/  @P1 PLOP3.LUT P5, PT, P0, PT, PT, 0x8, 0x80 ;  /* 0x000000000080181c */ /* 0x002fe200007ae170 */
[----:B------:R-:W-:Y:S01]  /*7c60*/  @!UPT UIADD3 URZ, UPT, UPT, URZ, URZ, URZ ;  /* 0x000000fffffff290 */ /* 0x000fe2000fffe0ff */
[----:B--2-4-:R-:W-:Y:S11]  /*7c70*/  @!P1 BRA `(.L_x_137) ;  /* 0x0000000000809947 */ /* 0x014ff60003800000 */
[----:B------:R-:W-:Y:S01]  /*7c80*/  ISETP.NE.U32.AND P0, PT, RZ, UR36, PT ;  /* 0x00000024ff007c0c */ /* 0x000fe2000bf05070 */
[----:B------:R-:W-:Y:S01]  /*7c90*/  BSSY B0, `(.L_x_138) ;  /* 0x0000012000007945 */ /* 0x000fe20003800000 */
[----:B------:R-:W-:Y:S02]  /*7ca0*/  FSETP.NEU.AND P2, PT, R49, RZ, PT ;  /* 0x000000ff3100720b */ /* 0x000fe40003f4d000 */
[----:B------:R-:W-:Y:S02]  /*7cb0*/  CS2R R58, SRZ ;  /* 0x00000000003a7805 */ /* 0x000fe4000001ff00 */
[----:B------:R-:W-:Y:S02]  /*7cc0*/  ISETP.NE.AND.EX P0, PT, RZ, UR37, PT, P0 ;  /* 0x00000025ff007c0c */ /* 0x000fe4000bf05300 */
[----:B------:R-:W-:Y:S02]  /*7cd0*/  CS2R R56, SRZ ;  /* 0x0000000000387805 */ /* 0x000fe4000001ff00 */
[----:B------:R-:W-:Y:S02]  /*7ce0*/  LOP3.LUT P1, RZ, R96, 0xff, RZ, 0xc0, !PT ;  /* 0x000000ff60ff7812 */ /* 0x000fe4000782c0ff */
[----:B------:R-:W-:Y:S02]  /*7cf0*/  CS2R R54, SRZ ;  /* 0x0000000000367805 */ /* 0x000fe4000001ff00 */
[----:B------:R-:W-:Y:S02]  /*7d00*/  SEL R0, RZ, 0xffffffff, P2 ;  /* 0xffffffffff007807 */ /* 0x000fe40001000000 */
[----:B------:R-:W-:Y:S02]  /*7d10*/  CS2R R52, SRZ ;  /* 0x0000000000347805 */ /* 0x000fe4000001ff00 */
[----:B------:R-:W-:Y:S04]  /*7d20*/  SEL R5, RZ, 0xffffffff, P0 ;  /* 0xffffffffff057807 */ /* 0x000fe80000000000 */
[----:B------:R-:W-:Y:S04]  /*7d30*/  @P3 SEL R0, R5, R0, !P1 ;  /* 0x0000000005003207 */ /* 0x000fe80004800000 */
[----:B------:R-:W-:Y:S04]  /*7d40*/  LOP3.LUT R0, R0, 0x1, RZ, 0xc0, !PT ;  /* 0x0000000100007812 */ /* 0x000fe800078ec0ff */
[----:B------:R-:W-:Y:S01]  /*7d50*/  ISETP.NE.U32.AND P0, PT, R0, 0x1, PT ;  /* 0x000000010000780c */ /* 0x000fe20003f05070 */
[----:B------:R-:W-:Y:S01]  /*7d60*/  @!UPT UIADD3 URZ, UPT, UPT, URZ, URZ, URZ ;  /* 0x000000fffffff290 */ /* 0x000fe2000fffe0ff */
[----:B------:R-:W-:Y:S11]  /*7d70*/  @!P5 BRA `(.L_x_139) ;  /* 0x00000000000cd947 */ /* 0x000ff60003800000 */
[----:B------:R-:W-:Y:S04]  /*7d80*/  SHF.L.U32 R5, R102, 0x1f, RZ ;  /* 0x0000001f66057819 */ /* 0x000fe800000006ff */
[----:B------:R-:W1:Y:S02]  /*7d90*/  SYNCS.PHASECHK.TRANS64.TRYWAIT P1, [UR43+0x360], R5 ;  /* 0x00036005ff0075a7 */ /* 0x000e64000802112b */
[----:B-1----:R-:W-:Y:S05]  /*7da0*/  @!P1 BRA `(.L_x_140) ;  /* 0x0000002800209947 */ /* 0x002fea0003800000 */
.L_x_139:
[----:B------:R-:W-:Y:S05]  /*7db0*/  BSYNC B0 ;  /* 0x0000000000007941 */ /* 0x000fea0003800000 */
.L_x_138:
[----:B------:R2:W4:Y:S01]  /*7dc0*/  @P0 LDS.128 R56, [R106+UR43+0x400] ;  /* 0x0004002b6a380984 */ /* 0x0005220008000c00 */
[----:B------:R-:W-:Y:S01]  /*7dd0*/  UIADD3 UR4, UPT, UPT, UR43, 0x368, URZ ;  /* 0x000003682b047890 */ /* 0x000fe2000fffe0ff */
[----:B------:R-:W-:Y:S02]  /*7de0*/  LOP3.LUT R102, R102, 0x1, RZ, 0x3c, !PT ;  /* 0x0000000166667812 */ /* 0x000fe400078e3cff */
[----:B------:R2:W1:Y:S01]  /*7df0*/  @P0 LDS.128 R52, [R105+0x10] ;  /* 0x0000100069340984 */ /* 0x0004620000000c00 */
[----:B------:R-:W-:Y:S01]  /*7e00*/  UPRMT UR4, UR40, 0x654, UR4 ;  /* 0x0000065428047896 */ /* 0x000fe20008000004 */
[----:B------:R-:W-:Y:S01]  /*7e10*/  @!PT LDS RZ, [RZ] ;  /* 0x00000000fffff984 */ /* 0x000fe20000000800 */
[----:B------:R-:W-:Y:S01]  /*7e20*/  @!PT LDS RZ, [RZ] ;  /* 0x00000000fffff984 */ /* 0x000fe20000000800 */
[----:B------:R-:W-:Y:S01]  /*7e30*/  @!PT LDS RZ, [RZ] ;  /* 0x00000000fffff984 */ /* 0x000fe20000000800 */
[----:B------:R-:W-:Y:S01]  /*7e40*/  @!PT LDS RZ, [RZ] ;  /* 0x00000000fffff984 */ /* 0x000fe20000000800 */
[----:B------:R5:W-:Y:S06]  /*7e50*/  MEMBAR.ALL.CTA ;  /* 0x0000000000007992 */ /* 0x000bec0000008000 */
[----:B-----5:R-:W5:Y:S02]  /*7e60*/  FENCE.VIEW.ASYNC.S ;  /* 0x00000000000073c6 */ /* 0x020f640000000000 */
[----:B-----5:R-:W-:Y:S03]  /*7e70*/  SYNCS.ARRIVE.TRANS64.RED.A1T0 RZ, [UR4], RZ ;  /* 0x000000ffffff79a7 */ /* 0x020fe60008100404 */
.L_x_137:
[----:B------:R-:W-:Y:S05]  /*7e80*/  BSYNC B1 ;  /* 0x0000000000017941 */ /* 0x000fea0003800000 */
.L_x_136:
[----:B-1----:R-:W-:Y:S04]  /*7e90*/  SHF.R.U32.HI R0, RZ, 0x15, R32 ;  /* 0x00000015ff007819 */ /* 0x002fe80000011620 */
[----:B------:R-:W-:Y:S01]  /*7ea0*/  LOP3.LUT P0, RZ, R0, 0x3, R107, 0x48, !PT ;  /* 0x0000000300ff7812 */ /* 0x000fe2000780486b */
[----:B------:R-:W-:Y:S01]  /*7eb0*/  @!UPT UIADD3 URZ, UPT, UPT, URZ, URZ, URZ ;  /* 0x000000fffffff290 */ /* 0x000fe2000fffe0ff */
[----:B------:R-:W-:Y:S11]  /*7ec0*/  @P4 BRA `(.L_x_141) ;  /* 0x0000000000084947 */ /* 0x000ff60003800000 */
[----:B------:R-:W1:Y:S02]  /*7ed0*/  SYNCS.PHASECHK.TRANS64.TRYWAIT P1, [R92+URZ+0x390], R3 ;  /* 0x000390035c0075a7 */ /* 0x000e6400080211ff */
[----:B-1----:R-:W-:Y:S05]  /*7ee0*/  @!P1 BRA `(.L_x_142) ;  /* 0x0000002400e89947 */ /* 0x002fea0003800000 */
.L_x_141:
[----:B------:R-:W-:Y:S05]  /*7ef0*/  @!P0 BRA `(.L_x_143) ;  /* 0x0000000000408947 */ /* 0x000fea0003800000 */
[----:B------:R-:W1:Y:S01]  /*7f00*/  LDCU.64 UR8, c[0x4][0x70] ;  /* 0x01000e00ff0877ac */ /* 0x000e620008000a00 */
[----:B------:R-:W-:Y:S01]  /*7f10*/  MOV R3, 0x0 ;  /* 0x0000000000037802 */ /* 0x000fe20000000f00 */
[----:B------:R-:W-:Y:S02]  /*7f20*/  HFMA2 R12, -RZ, RZ, 0, 5.9604644775390625e-08 ;  /* 0x00000001ff0c7431 */ /* 0x000fe400000001ff */
[----:B------:R-:W-:Y:S02]  /*7f30*/  IMAD.MOV.U32 R8, RZ, RZ, 0x192 ;  /* 0x00000192ff087424 */ /* 0x000fe400078e00ff */
[----:B------:R-:W-:Y:S01]  /*7f40*/  IMAD.MOV.U32 R13, RZ, RZ, RZ ;  /* 0x000000ffff0d7224 */ /* 0x000fe200078e00ff */
[----:B------:R-:W5:Y:S01]  /*7f50*/  LDCU.64 UR6, c[0x4][0x78] ;  /* 0x01000f00ff0677ac */ /* 0x000f620008000a00 */
[----:B------:R-:W2:Y:S01]  /*7f60*/  LDC.64 R2, c[0x4][R3] ;  /* 0x0100000003027b82 */ /* 0x000ea20000000a00 */
[----:B------:R-:W3:Y:S01]  /*7f70*/  LDCU.64 UR4, c[0x4][0x10] ;  /* 0x01000200ff0477ac */ /* 0x000ee20008000a00 */
[----:B-1----:R-:W-:Y:S01]  /*7f80*/  MOV R5, UR9 ;  /* 0x0000000900057c02 */ /* 0x002fe20008000f00 */
[----:B------:R-:W-:Y:S01]  /*7f90*/  IMAD.U32 R4, RZ, RZ, UR8 ;  /* 0x00000008ff047e24 */ /* 0x000fe2000f8e00ff */
[----:B-----5:R-:W-:Y:S01]  /*7fa0*/  MOV R7, UR7 ;  /* 0x0000000700077c02 */ /* 0x020fe20008000f00 */
[----:B------:R-:W-:Y:S01]  /*7fb0*/  IMAD.U32 R6, RZ, RZ, UR6 ;  /* 0x00000006ff067e24 */ /* 0x000fe2000f8e00ff */
[----:B---3--:R-:W-:Y:S01]  /*7fc0*/  MOV R11, UR5 ;  /* 0x00000005000b7c02 */ /* 0x008fe20008000f00 */
[----:B------:R-:W-:Y:S02]  /*7fd0*/  IMAD.U32 R10, RZ, RZ, UR4 ;  /* 0x00000004ff0a7e24 */ /* 0x000fe4000f8e00ff */
[----:B------:R-:W-:Y:S07]  /*7fe0*/  LEPC R20, `(.L_x_143) ;  /* 0x000000001014794e */ /* 0x000fee0000000000 */
[----:B--2-4-:R-:W-:Y:S05]  /*7ff0*/  CALL.ABS.NOINC R2 ;  /* 0x0000000002007343 */ /* 0x014fea0003c00000 */
.L_x_143:
[----:B------:R-:W-:Y:S01]  /*8000*/  LOP3.LUT P0, RZ, R101, 0x60, RZ, 0xc0, !PT ;  /* 0x0000006065ff7812 */ /* 0x000fe2000780c0ff */
[----:B------:R-:W-:Y:S05]  /*8010*/  WARPSYNC.ALL ;  /* 0x0000000000007948 */ /* 0x000fea0003800000 */
[----:B------:R-:W-:Y:S01]  /*8020*/  R2UR UR4, R32 ;  /* 0x00000000200472ca */ /* 0x000fe200000e0000 */
[----:B------:R-:W-:Y:S01]  /*8030*/  BSSY.RECONVERGENT B0, `(.L_x_144) ;  /* 0x00000c1000007945 */ /* 0x000fe20003800200 */
[-C--:B----4-:R-:W-:Y:S02]  /*8040*/  F2FP.F16.E4M3.UNPACK_B R50, R56.reuse ;  /* 0x00000038ff32723e */ /* 0x090fe400020006ff */
[----:B------:R-:W-:Y:S02]  /*8050*/  F2FP.F16.E4M3.UNPACK_B R63, R56.H1 ;  /* 0x00000038ff3f723e */ /* 0x000fe400030006ff */
[-C--:B------:R-:W-:Y:S01]  /*8060*/  F2FP.F16.E4M3.UNPACK_B R56, R57.reuse ;  /* 0x00000039ff38723e */ /* 0x080fe200020006ff */
[--C-:B------:R-:W-:Y:S01]  /*8070*/  HADD2.F32 R48, -RZ, R50.reuse.H0_H0 ;  /* 0x20000032ff307230 */ /* 0x100fe20000004100 */
[----:B------:R-:W-:Y:S01]  /*8080*/  F2FP.F16.E4M3.UNPACK_B R57, R57.H1 ;  /* 0x00000039ff39723e */ /* 0x000fe200030006ff */
[----:B------:R-:W-:Y:S01]  /*8090*/  HADD2.F32 R50, -RZ, R50.H1_H1 ;  /* 0x30000032ff327230 */ /* 0x000fe20000004100 */
[-C--:B------:R-:W-:Y:S01]  /*80a0*/  F2FP.F16.E4M3.UNPACK_B R66, R52.reuse ;  /* 0x00000034ff42723e */ /* 0x080fe200020006ff */
[--C-:B------:R-:W-:Y:S01]  /*80b0*/  HADD2.F32 R51, -RZ, R63.reuse.H0_H0 ;  /* 0x2000003fff337230 */ /* 0x100fe20000004100 */
[----:B------:R-:W-:Y:S01]  /*80c0*/  F2FP.F16.E4M3.UNPACK_B R68, R52.H1 ;  /* 0x00000034ff44723e */ /* 0x000fe200030006ff */
[----:B------:R-:W-:Y:S01]  /*80d0*/  LDTM.16dp32bit_t0_t15.x32 R4, tmem[UR4] ;  /* 0x00000004000479ee */ /* 0x000fe20008a80000 */
[----:B------:R-:W3:Y:S01]  /*80e0*/  LDTM.16dp32bit_t16_t31.x32 R4, tmem[UR4+0x20] ;  /* 0x00002004000479ee */ /* 0x000ee20008aa0000 */
[----:B------:R-:W-:Y:S01]  /*80f0*/  NOP ;  /* 0x0000000000007918 */ /* 0x000fe20000000000 */
[----:B------:R-:W-:Y:S01]  /*8100*/  R2UR UR5, R92 ;  /* 0x000000005c0572ca */ /* 0x000fe200000e0000 */
[--C-:B------:R-:W-:Y:S01]  /*8110*/  HADD2.F32 R65, -RZ, R66.reuse.H0_H0 ;  /* 0x20000042ff417230 */ /* 0x100fe20000004100 */
[----:B------:R-:W-:Y:S01]  /*8120*/  F2FP.F16.E4M3.UNPACK_B R61, R58 ;  /* 0x0000003aff3d723e */ /* 0x000fe200020006ff */
[----:B------:R-:W-:Y:S01]  /*8130*/  HADD2.F32 R67, -RZ, R66.H1_H1 ;  /* 0x30000042ff437230 */ /* 0x000fe20000004100 */
[-C--:B------:R-:W-:Y:S01]  /*8140*/  F2FP.F16.E4M3.UNPACK_B R70, R53.reuse ;  /* 0x00000035ff46723e */ /* 0x080fe200020006ff */
[----:B------:R-:W-:Y:S01]  /*8150*/  HADD2.F32 R52, -RZ, R63.H1_H1 ;  /* 0x3000003fff347230 */ /* 0x000fe20000004100 */
[----:B------:R-:W-:Y:S01]  /*8160*/  F2FP.F16.E4M3.UNPACK_B R72, R53.H1 ;  /* 0x00000035ff48723e */ /* 0x000fe200030006ff */
[----:B------:R-:W-:Y:S01]  /*8170*/  HADD2.F32 R53, -RZ, R56.H0_H0 ;  /* 0x20000038ff357230 */ /* 0x000fe20000004100 */
[-C--:B------:R-:W-:Y:S01]  /*8180*/  F2FP.F16.E4M3.UNPACK_B R74, R54.reuse ;  /* 0x00000036ff4a723e */ /* 0x080fe200020006ff */
[----:B------:R-:W-:Y:S01]  /*8190*/  HADD2.F32 R69, -RZ, R70.H0_H0 ;  /* 0x20000046ff457230 */ /* 0x000fe20000004100 */
[----:B------:R-:W-:Y:S01]  /*81a0*/  F2FP.F16.E4M3.UNPACK_B R76, R54.H1 ;  /* 0x00000036ff4c723e */ /* 0x000fe200030006ff */
[----:B------:R-:W-:Y:S01]  /*81b0*/  HADD2.F32 R54, -RZ, R56.H1_H1 ;  /* 0x30000038ff367230 */ /* 0x000fe20000004100 */
[----:B------:R-:W-:Y:S01]  /*81c0*/  F2FP.F16.E4M3.UNPACK_B R60, R58.H1 ;  /* 0x0000003aff3c723e */ /* 0x000fe200030006ff */
[----:B------:R-:W-:Y:S01]  /*81d0*/  UIADD3 UR5, UPT, UPT, UR5, 0x3a0, URZ ;  /* 0x000003a005057890 */ /* 0x000fe2000fffe0ff */
[----:B------:R-:W-:Y:S01]  /*81e0*/  HADD2.F32 R58, -RZ, R61.H1_H1 ;  /* 0x3000003dff3a7230 */ /* 0x000fe20000004100 */
[----:B------:R-:W-:Y:S01]  /*81f0*/  F2FP.F16.E4M3.UNPACK_B R77, R55 ;  /* 0x00000037ff4d723e */ /* 0x000fe200020006ff */
[----:B------:R-:W-:Y:S01]  /*8200*/  HADD2.F32 R70, -RZ, R70.H1_H1 ;  /* 0x30000046ff467230 */ /* 0x000fe20000004100 */
[----:B------:R-:W-:Y:S01]  /*8210*/  UPRMT UR5, UR40, 0x654, UR5 ;  /* 0x0000065428057896 */ /* 0x000fe20008000005 */
[--C-:B------:R-:W-:Y:S01]  /*8220*/  HADD2.F32 R73, -RZ, R74.reuse.H0_H0 ;  /* 0x2000004aff497230 */ /* 0x100fe20000004100 */
[----:B------:R-:W-:Y:S01]  /*8230*/  F2FP.F16.E4M3.UNPACK_B R62, R59 ;  /* 0x0000003bff3e723e */ /* 0x000fe200020006ff */
[----:B------:R-:W-:Y:S01]  /*8240*/  HADD2.F32 R74, -RZ, R74.H1_H1 ;  /* 0x3000004aff4a7230 */ /* 0x000fe20000004100 */
[----:B------:R-:W-:Y:S01]  /*8250*/  F2FP.F16.E4M3.UNPACK_B R78, R55.H1 ;  /* 0x00000037ff4e723e */ /* 0x000fe200030006ff */
[C---:B---3--:R-:W-:Y:S01]  /*8260*/  FMUL R4, R47.reuse, R4 ;  /* 0x000000042f047220 */ /* 0x048fe20000400000 */
[C---:B------:R-:W-:Y:S01]  /*8270*/  FMUL R5, R47.reuse, R5 ;  /* 0x000000052f057220 */ /* 0x040fe20000400000 */
[C---:B------:R-:W-:Y:S01]  /*8280*/  FMUL R8, R47.reuse, R8 ;  /* 0x000000082f087220 */ /* 0x040fe20000400000 */
[----:B------:R-:W-:Y:S01]  /*8290*/  FMUL R9, R47, R9 ;  /* 0x000000092f097220 */ /* 0x000fe20000400000 */
[----:B------:R-:W-:Y:S01]  /*82a0*/  SYNCS.ARRIVE.TRANS64.RED.A1T0 RZ, [UR5], RZ ;  /* 0x000000ffffff79a7 */ /* 0x000fe20008100405 */
[C---:B------:R-:W-:Y:S01]  /*82b0*/  FFMA R4, R49.reuse, R48, R4 ;  /* 0x0000003031047223 */ /* 0x040fe20000000004 */
[----:B------:R-:W-:Y:S01]  /*82c0*/  FFMA R5, R49, R50, R5 ;  /* 0x0000003231057223 */ /* 0x000fe20000000005 */
[C---:B------:R-:W-:Y:S01]  /*82d0*/  FMUL R12, R47.reuse, R12 ;  /* 0x0000000c2f0c7220 */ /* 0x040fe20000400000 */
        /* <DEDUP_REMOVED lines=9> */
[----:B------:R-:W-:Y:S02]  /*8370*/  HADD2.F32 R48, -RZ, R77.H1_H1 ;  /* 0x3000004dff307230 */ /* 0x000fe40000004100 */
[C---:B------:R-:W-:Y:S01]  /*8380*/  FMUL R28, R47.reuse, R32 ;  /* 0x000000202f1c7220 */ /* 0x040fe20000400000 */
[C---:B------:R-:W-:Y:S01]  /*8390*/  FMUL R29, R47.reuse, R33 ;  /* 0x000000212f1d7220 */ /* 0x040fe20000400000 */
[C---:B------:R-:W-:Y:S01]  /*83a0*/  FMUL R6, R47.reuse, R6 ;  /* 0x000000062f067220 */ /* 0x040fe20000400000 */
[C---:B------:R-:W-:Y:S01]  /*83b0*/  FMUL R7, R47.reuse, R7 ;  /* 0x000000072f077220 */ /* 0x040fe20000400000 */
[--C-:B------:R-:W-:Y:S02]  /*83c0*/  HADD2.F32 R55, -RZ, R57.reuse.H0_H0 ;  /* 0x20000039ff377230 */ /* 0x100fe40000004100 */
[----:B------:R-:W-:Y:S01]  /*83d0*/  FMUL R10, R47, R10 ;  /* 0x0000000a2f0a7220 */ /* 0x000fe20000400000 */
[C---:B------:R-:W-:Y:S01]  /*83e0*/  FFMA R6, R49.reuse, R51, R6 ;  /* 0x0000003331067223 */ /* 0x040fe20000000006 */
[----:B------:R-:W-:Y:S02]  /*83f0*/  HADD2.F32 R56, -RZ, R57.H1_H1 ;  /* 0x30000039ff387230 */ /* 0x000fe40000004100 */
[C---:B------:R-:W-:Y:S01]  /*8400*/  FFMA R7, R49.reuse, R52, R7 ;  /* 0x0000003431077223 */ /* 0x040fe20000000007 */
[C---:B------:R-:W-:Y:S01]  /*8410*/  FFMA R8, R49.reuse, R53, R8 ;  /* 0x0000003531087223 */ /* 0x040fe20000000008 */
[C---:B------:R-:W-:Y:S01]  /*8420*/  FFMA R9, R49.reuse, R54, R9 ;  /* 0x0000003631097223 */ /* 0x040fe20000000009 */
[----:B------:R-:W-:Y:S02]  /*8430*/  HADD2.F32 R57, -RZ, R61.H0_H0 ;  /* 0x2000003dff397230 */ /* 0x000fe40000004100 */
[----:B------:R-:W-:Y:S01]  /*8440*/  FFMA R10, R49, R55, R10 ;  /* 0x00000037310a7223 */ /* 0x000fe2000000000a */
[----:B------:R-:W-:Y:S01]  /*8450*/  F2FP.SATFINITE.E4M3.F32.PACK_AB_MERGE_C R92, R7, R6, RZ ;  /* 0x00000006075c723e */ /* 0x000fe200048070ff */
[----:B------:R-:W-:Y:S02]  /*8460*/  HADD2.F32 R61, -RZ, R62.H0_H0 ;  /* 0x2000003eff3d7230 */ /* 0x000fe40000004100 */
[----:B------:R-:W-:Y:S01]  /*8470*/  FMUL R11, R47, R11 ;  /* 0x0000000b2f0b7220 */ /* 0x000fe20000400000 */
[----:B------:R-:W-:Y:S01]  /*8480*/  F2FP.F16.E4M3.UNPACK_B R64, R59.H1 ;  /* 0x0000003bff40723e */ /* 0x000fe200030006ff */
[----:B------:R-:W-:Y:S01]  /*8490*/  HADD2.F32 R59, -RZ, R60.H0_H0 ;  /* 0x2000003cff3b7230 */ /* 0x000fe20000004100 */
[----:B------:R-:W-:Y:S01]  /*84a0*/  F2FP.SATFINITE.E4M3.F32.PACK_AB_MERGE_C R92, R5, R4, R92 ;  /* 0x00000004055c723e */ /* 0x000fe2000480705c */
[C---:B------:R-:W-:Y:S01]  /*84b0*/  FFMA R11, R49.reuse, R56, R11 ;  /* 0x00000038310b7223 */ /* 0x040fe2000000000b */
[C---:B------:R-:W-:Y:S01]  /*84c0*/  FFMA R12, R49.reuse, R57, R12 ;  /* 0x00000039310c7223 */ /* 0x040fe2000000000c */
[----:B------:R-:W-:Y:S01]  /*84d0*/  FFMA R13, R49, R58, R13 ;  /* 0x0000003a310d7223 */ /* 0x000fe2000000000d */
[----:B------:R-:W-:Y:S02]  /*84e0*/  HADD2.F32 R62, -RZ, R62.H1_H1 ;  /* 0x3000003eff3e7230 */ /* 0x000fe40000004100 */
[----:B------:R-:W-:Y:S01]  /*84f0*/  FMUL R14, R47, R14 ;  /* 0x0000000e2f0e7220 */ /* 0x000fe20000400000 */
[----:B------:R-:W-:Y:S01]  /*8500*/  HADD2.F32 R60, -RZ, R60.H1_H1 ;  /* 0x3000003cff3c7230 */ /* 0x000fe20000004100 */
[----:B------:R-:W-:Y:S01]  /*8510*/  F2FP.SATFINITE.E4M3.F32.PACK_AB_MERGE_C R93, R11, R10, RZ ;  /* 0x0000000a0b5d723e */ /* 0x000fe200048070ff */
[----:B------:R-:W-:Y:S02]  /*8520*/  HADD2.F32 R51, -RZ, R77.H0_H0 ;  /* 0x2000004dff337230 */ /* 0x000fe40000004100 */
[----:B------:R-:W-:Y:S01]  /*8530*/  FFMA R14, R49, R59, R14 ;  /* 0x0000003b310e7223 */ /* 0x000fe2000000000e */
[----:B------:R-:W-:Y:S01]  /*8540*/  FMUL R15, R47, R15 ;  /* 0x0000000f2f0f7220 */ /* 0x000fe20000400000 */
[--C-:B------:R-:W-:Y:S01]  /*8550*/  HADD2.F32 R63, -RZ, R64.reuse.H0_H0 ;  /* 0x20000040ff3f7230 */ /* 0x100fe20000004100 */
[----:B------:R-:W-:Y:S01]  /*8560*/  F2FP.SATFINITE.E4M3.F32.PACK_AB_MERGE_C R93, R9, R8, R93 ;  /* 0x00000008095d723e */ /* 0x000fe2000480705d */
[----:B------:R-:W-:Y:S02]  /*8570*/  HADD2.F32 R64, -RZ, R64.H1_H1 ;  /* 0x30000040ff407230 */ /* 0x000fe40000004100 */
[C---:B------:R-:W-:Y:S01]  /*8580*/  FFMA R15, R49.reuse, R60, R15 ;  /* 0x0000003c310f7223 */ /* 0x040fe2000000000f */
[C---:B------:R-:W-:Y:S01]  /*8590*/  FFMA R16, R49.reuse, R61, R16 ;  /* 0x0000003d31107223 */ /* 0x040fe20000000010 */
[----:B------:R-:W-:Y:S01]  /*85a0*/  FFMA R17, R49, R62, R17 ;  /* 0x0000003e31117223 */ /* 0x000fe20000000011 */
[C---:B------:R-:W-:Y:S01]  /*85b0*/  FMUL R18, R47.reuse, R18 ;  /* 0x000000122f127220 */ /* 0x040fe20000400000 */
[C---:B------:R-:W-:Y:S01]  /*85c0*/  FMUL R19, R47.reuse, R19 ;  /* 0x000000132f137220 */ /* 0x040fe20000400000 */
[--C-:B------:R-:W-:Y:S02]  /*85d0*/  HADD2.F32 R66, -RZ, R68.reuse.H0_H0 ;  /* 0x20000044ff427230 */ /* 0x100fe40000004100 */
[----:B------:R-:W-:Y:S01]  /*85e0*/  FMUL R3, R47, R22 ;  /* 0x000000162f037220 */ /* 0x000fe20000400000 */
[C---:B------:R-:W-:Y:S01]  /*85f0*/  FFMA R18, R49.reuse, R63, R18 ;  /* 0x0000003f31127223 */ /* 0x040fe20000000012 */
[----:B------:R-:W-:Y:S02]  /*8600*/  HADD2.F32 R68, -RZ, R68.H1_H1 ;  /* 0x30000044ff447230 */ /* 0x000fe40000004100 */
[----:B------:R-:W-:Y:S01]  /*8610*/  FFMA R19, R49, R64, R19 ;  /* 0x0000004031137223 */ /* 0x000fe20000000013 */
[----:B------:R-:W-:Y:S01]  /*8620*/  FMUL R23, R47, R23 ;  /* 0x000000172f177220 */ /* 0x000fe20000400000 */
[C---:B------:R-:W-:Y:S01]  /*8630*/  FFMA R0, R49.reuse, R65, R0 ;  /* 0x0000004131007223 */ /* 0x040fe20000000000 */
[C---:B------:R-:W-:Y:S01]  /*8640*/  FFMA R2, R49.reuse, R67, R2 ;  /* 0x0000004331027223 */ /* 0x040fe20000000002 */
[--C-:B------:R-:W-:Y:S02]  /*8650*/  HADD2.F32 R71, -RZ, R72.reuse.H0_H0 ;  /* 0x20000048ff477230 */ /* 0x100fe40000004100 */
[----:B------:R-:W-:Y:S01]  /*8660*/  FFMA R3, R49, R66, R3 ;  /* 0x0000004231037223 */ /* 0x000fe20000000003 */
[----:B------:R-:W-:Y:S02]  /*8670*/  HADD2.F32 R72, -RZ, R72.H1_H1 ;  /* 0x30000048ff487230 */ /* 0x000fe40000004100 */
[----:B------:R-:W-:Y:S01]  /*8680*/  FMUL R22, R47, R26 ;  /* 0x0000001a2f167220 */ /* 0x000fe20000400000 */
        /* <DEDUP_REMOVED lines=18> */
[----:B------:R-:W-:Y:S01]  /*87b0*/  F2FP.SATFINITE.E4M3.F32.PACK_AB_MERGE_C R94, R15, R14, RZ ;  /* 0x0000000e0f5e723e */ /* 0x000fe200048070ff */
[----:B------:R-:W-:Y:S01]  /*87c0*/  FFMA R28, R49, R51, R28 ;  /* 0x00000033311c7223 */ /* 0x000fe2000000001c */
[----:B------:R-:W-:Y:S01]  /*87d0*/  F2FP.SATFINITE.E4M3.F32.PACK_AB_MERGE_C R95, R19, R18, RZ ;  /* 0x00000012135f723e */ /* 0x000fe200048070ff */
[C---:B------:R-:W-:Y:S01]  /*87e0*/  FFMA R29, R49.reuse, R48, R29 ;  /* 0x00000030311d7223 */ /* 0x040fe2000000001d */
[C---:B------:R-:W-:Y:S01]  /*87f0*/  FFMA R30, R49.reuse, R77, R30 ;  /* 0x0000004d311e7223 */ /* 0x040fe2000000001e */
[----:B------:R-:W-:Y:S01]  /*8800*/  FFMA R35, R49, R50, R35 ;  /* 0x0000003231237223 */ /* 0x000fe20000000023 */
[----:B------:R-:W-:Y:S02]  /*8810*/  F2FP.SATFINITE.E4M3.F32.PACK_AB_MERGE_C R94, R13, R12, R94 ;  /* 0x0000000c0d5e723e */ /* 0x000fe4000480705e */
[----:B------:R-:W-:Y:S02]  /*8820*/  F2FP.SATFINITE.E4M3.F32.PACK_AB_MERGE_C R95, R17, R16, R95 ;  /* 0x00000010115f723e */ /* 0x000fe4000480705f */
[----:B------:R-:W-:Y:S02]  /*8830*/  F2FP.SATFINITE.E4M3.F32.PACK_AB_MERGE_C R113, R23, R3, RZ ;  /* 0x000000031771723e */ /* 0x000fe400048070ff */
[----:B------:R-:W-:Y:S01]  /*8840*/  F2FP.SATFINITE.E4M3.F32.PACK_AB_MERGE_C R117, R27, R22, RZ ;  /* 0x000000161b75723e */ /* 0x000fe200048070ff */
[----:B------:R1:W-:Y:S01]  /*8850*/  STS.128 [R106+UR43+0x1400], R92 ;  /* 0x0014005c6a007988 */ /* 0x0003e20008000c2b */
[----:B------:R-:W-:Y:S02]  /*8860*/  F2FP.SATFINITE.E4M3.F32.PACK_AB_MERGE_C R114, R31, R26, RZ ;  /* 0x0000001a1f72723e */ /* 0x000fe400048070ff */
[----:B------:R-:W-:Y:S02]  /*8870*/  F2FP.SATFINITE.E4M3.F32.PACK_AB_MERGE_C R115, R35, R30, RZ ;  /* 0x0000001e2373723e */ /* 0x000fe400048070ff */
[----:B------:R-:W-:Y:S02]  /*8880*/  F2FP.SATFINITE.E4M3.F32.PACK_AB_MERGE_C R116, R2, R0, R113 ;  /* 0x000000000274723e */ /* 0x000fe40004807071 */
[----:B------:R-:W-:Y:S02]  /*8890*/  F2FP.SATFINITE.E4M3.F32.PACK_AB_MERGE_C R117, R21, R20, R117 ;  /* 0x000000141575723e */ /* 0x000fe40004807075 */
[----:B------:R-:W-:Y:S02]  /*88a0*/  F2FP.SATFINITE.E4M3.F32.PACK_AB_MERGE_C R118, R25, R24, R114 ;  /* 0x000000181976723e */ /* 0x000fe40004807072 */
[----:B------:R-:W-:Y:S02]  /*88b0*/  F2FP.SATFINITE.E4M3.F32.PACK_AB_MERGE_C R119, R29, R28, R115 ;  /* 0x0000001c1d77723e */ /* 0x000fe40004807073 */
[----:B------:R-:W-:Y:S03]  /*88c0*/  IADD3 R113, PT, PT, R44, 0x1, RZ ;  /* 0x000000012c717810 */ /* 0x000fe60007ffe0ff */
[----:B------:R1:W-:Y:S01]  /*88d0*/  STS.128 [R105+0x1010], R116 ;  /* 0x0010107469007388 */ /* 0x0003e20000000c00 */
[----:B------:R-:W-:Y:S01]  /*88e0*/  @!PT LDS RZ, [RZ] ;  /* 0x00000000fffff984 */ /* 0x000fe20000000800 */
[----:B------:R-:W-:Y:S01]  /*88f0*/  @!PT LDS RZ, [RZ] ;  /* 0x00000000fffff984 */ /* 0x000fe20000000800 */
[----:B------:R-:W-:Y:S01]  /*8900*/  @!PT LDS RZ, [RZ] ;  /* 0x00000000fffff984 */ /* 0x000fe20000000800 */
[----:B------:R-:W-:Y:S01]  /*8910*/  @!PT LDS RZ, [RZ] ;  /* 0x00000000fffff984 */ /* 0x000fe20000000800 */
[----:B------:R3:W-:Y:S07]  /*8920*/  MEMBAR.ALL.CTA ;  /* 0x0000000000007992 */ /* 0x0007ee0000008000 */
[----:B---3--:R-:W3:Y:S02]  /*8930*/  FENCE.VIEW.ASYNC.S ;  /* 0x00000000000073c6 */ /* 0x008ee40000000000 */
[----:B---3--:R-:W-:Y:S06]  /*8940*/  BAR.SYNC.DEFER_BLOCKING 0x1, 0x80 ;  /* 0x0042000000007b1d */ /* 0x008fec0000010000 */
[----:B------:R-:W-:Y:S05]  /*8950*/  @P0 BRA `(.L_x_145) ;  /* 0x0000000000b80947 */ /* 0x000fea0003800000 */
[----:B------:R-:W-:Y:S01]  /*8960*/  IABS R3, R97 ;  /* 0x0000006100037213 */ /* 0x000fe20000000000 */
[----:B------:R-:W-:Y:S01]  /*8970*/  UIADD3 UR13, UPT, UPT, UR43, 0x1400, URZ ;  /* 0x000014002b0d7890 */ /* 0x000fe2000fffe0ff */
[----:B------:R-:W-:Y:S02]  /*8980*/  R2UR UR9, R111 ;  /* 0x000000006f0972ca */ /* 0x000fe400000e0000 */
[----:B------:R-:W3:Y:S01]  /*8990*/  I2F.RP R6, R3 ;  /* 0x0000000300067306 */ /* 0x000ee20000209400 */
[----:B------:R-:W-:Y:S02]  /*89a0*/  R2UR UR10, R91 ;  /* 0x000000005b0a72ca */ /* 0x000fe400000e0000 */
[----:B------:R-:W-:Y:S01]  /*89b0*/  IMAD.U32 R109, RZ, RZ, UR13 ;  /* 0x0000000dff6d7e24 */ /* 0x000fe2000f8e00ff */
[----:B------:R-:W-:Y:S02]  /*89c0*/  R2UR UR11, R112 ;  /* 0x00000000700b72ca */ /* 0x000fe400000e0000 */
[----:B------:R-:W-:Y:S02]  /*89d0*/  R2UR UR5, R97 ;  /* 0x00000000610572ca */ /* 0x000fe400000e0000 */
[----:B------:R-:W-:Y:S03]  /*89e0*/  R2UR UR8, R109 ;  /* 0x000000006d0872ca */ /* 0x000fe600000e0000 */
[----:B------:R-:W-:Y:S03]  /*89f0*/  USHF.L.U32 UR9, UR9, 0x6, URZ ;  /* 0x0000000609097899 */ /* 0x000fe600080006ff */
[----:B------:R-:W-:Y:S01]  /*8a00*/  USHF.L.U32 UR10, UR10, 0x6, URZ ;  /* 0x000000060a0a7899 */ /* 0x000fe200080006ff */
[----:B---3--:R-:W3:Y:S02]  /*8a10*/  MUFU.RCP R0, R6 ;  /* 0x0000000600007308 */ /* 0x008ee40000001000 */
[----:B---3--:R-:W-:Y:S08]  /*8a20*/  VIADD R4, R0, 0xffffffe ;  /* 0x0ffffffe00047836 */ /* 0x008ff00000000000 */
[----:B------:R-:W3:Y:S02]  /*8a30*/  F2I.FTZ.U32.TRUNC.NTZ R5, R4 ;  /* 0x0000000400057305 */ /* 0x000ee4000021f000 */
[--C-:B---3--:R-:W-:Y:S02]  /*8a40*/  IMAD.MOV R0, RZ, RZ, -R5.reuse ;  /* 0x000000ffff007224 */ /* 0x108fe400078e0a05 */
[----:B------:R-:W-:Y:S02]  /*8a50*/  IMAD.MOV.U32 R4, RZ, RZ, RZ ;  /* 0x000000ffff047224 */ /* 0x000fe400078e00ff */
[-C--:B------:R-:W-:Y:S01]  /*8a60*/  IMAD R2, R0, R3.reuse, RZ ;  /* 0x0000000300027224 */ /* 0x080fe200078e02ff */
[----:B------:R-:W-:Y:S03]  /*8a70*/  IABS R0, R112 ;  /* 0x0000007000007213 */ /* 0x000fe60000000000 */
[----:B------:R-:W-:Y:S06]  /*8a80*/  IMAD.HI.U32 R5, R5, R2, R4 ;  /* 0x0000000205057227 */ /* 0x000fec00078e0004 */
[----:B------:R-:W-:Y:S04]  /*8a90*/  IMAD.HI.U32 R5, R5, R0, RZ ;  /* 0x0000000005057227 */ /* 0x000fe800078e00ff */
[----:B------:R-:W-:Y:S04]  /*8aa0*/  IMAD.MOV R2, RZ, RZ, -R5 ;  /* 0x000000ffff027224 */ /* 0x000fe800078e0a05 */
[C---:B------:R-:W-:Y:S05]  /*8ab0*/  IMAD R0, R3.reuse, R2, R0 ;  /* 0x0000000203007224 */ /* 0x040fea00078e0200 */
[----:B------:R-:W-:Y:S11]  /*8ac0*/  ISETP.GT.U32.AND P0, PT, R3, R0, PT ;  /* 0x000000000300720c */ /* 0x000ff60003f04070 */
[----:B------:R-:W-:Y:S02]  /*8ad0*/  @!UPT UIADD3 URZ, UPT, UPT, URZ, URZ, URZ ;  /* 0x000000fffffff290 */ /* 0x000fe4000fffe0ff */
[----:B------:R-:W-:Y:S02]  /*8ae0*/  @!P0 IMAD.IADD R0, R0, 0x1, -R3 ;  /* 0x0000000100008824 */ /* 0x000fe400078e0a03 */
        /* <DEDUP_REMOVED lines=8> */
[----:B------:R-:W-:Y:S01]  /*8b70*/  UISETP.GE.AND UP1, UPT, UR4, URZ, UPT ;  /* 0x000000ff0400728c */ /* 0x000fe2000bf26270 */
[----:B------:R-:W-:Y:S11]  /*8b80*/  R2UR UR4, R97 ;  /* 0x00000000610472ca */ /* 0x000ff600000e0000 */
[----:B------:R-:W-:Y:S02]  /*8b90*/  @!UP1 UIADD3 UR12, UPT, UPT, -UR12, URZ, URZ ;  /* 0x000000ff0c0c9290 */ /* 0x000fe4000fffe1ff */
[----:B------:R-:W-:Y:S02]  /*8ba0*/  @!UP0 ULOP3.LUT UR12, URZ, UR4, URZ, 0x33, !UPT ;  /* 0x00000004ff0c8292 */ /* 0x000fe4000f8e33ff */
[----:B------:R-:W-:Y:S04]  /*8bb0*/  UIADD3 UR6, UP0, UPT, UR46, 0x680, URZ ;  /* 0x000006802e067890 */ /* 0x000fe8000ff1e0ff */
[----:B------:R-:W-:Y:S01]  /*8bc0*/  IMAD R0, RZ, RZ, -UR12 ;  /* 0x8000000cff007e24 */ /* 0x000fe2000f8e02ff */
[----:B------:R-:W-:Y:S04]  /*8bd0*/  UIADD3.X UR7, UPT, UPT, URZ, UR47, URZ, UP0, !UPT ;  /* 0x0000002fff077290 */ /* 0x000fe800087fe4ff */
[----:B------:R-:W-:Y:S11]  /*8be0*/  R2UR UR4, R0 ;  /* 0x00000000000472ca */ /* 0x000ff600000e0000 */
[----:B------:R-:W-:Y:S02]  /*8bf0*/  @!UPT UIADD3 URZ, UPT, UPT, URZ, URZ, URZ ;  /* 0x000000fffffff290 */ /* 0x000fe4000fffe0ff */
[----:B------:R-:W-:Y:S09]  /*8c00*/  UIMAD UR11, UR5, UR4, UR11 ;  /* 0x00000004050b72a4 */ /* 0x000ff2000f8e020b */
[----:B------:R3:W-:Y:S01]  /*8c10*/  UTMASTG.4D [UR8], [UR6] ;  /* 0x00000008060073b5 */ /* 0x0007e20008018000 */
[----:B------:R0:W-:Y:S01]  /*8c20*/  UTMACMDFLUSH ;  /* 0x00000000000079b7 */ /* 0x0001e20000000000 */
[----:B---3--:R-:W-:Y:S04]  /*8c30*/  DEPBAR.LE SB0, 0x0 ;  /* 0x000080000000791a */ /* 0x008fe80000000000 */
.L_x_145:
[----:B------:R-:W-:Y:S05]  /*8c40*/  BSYNC.RECONVERGENT B0 ;  /* 0x0000000000007941 */ /* 0x000fea0003800200 */
.L_x_144:
[----:B------:R-:W-:Y:S01]  /*8c50*/  BAR.SYNC.DEFER_BLOCKING 0x1, 0x80 ;  /* 0x0042000000007b1d */ /* 0x000fe20000010000 */
[----:B------:R-:W-:Y:S01]  /*8c60*/  ISETP.NE.AND P1, PT, R110, RZ, PT ;  /* 0x000000ff6e00720c */ /* 0x000fe20003f25270 */
[----:B------:R-:W-:Y:S01]  /*8c70*/  IMAD.IADD R111, R43, 0x1, R79 ;  /* 0x000000012b6f7824 */ /* 0x000fe200078e024f */
[----:B------:R-:W-:Y:S01]  /*8c80*/  ISETP.NE.AND P0, PT, R113, 0x2, PT ;  /* 0x000000027100780c */ /* 0x000fe20003f05270 */
[----:B------:R-:W-:Y:S01]  /*8c90*/  IMAD.IADD R91, R45, 0x1, R90 ;  /* 0x000000012d5b7824 */ /* 0x000fe200078e025a */
[----:B------:R-:W-:Y:S02]  /*8ca0*/  LOP3.LUT R103, R103, 0x1, RZ, 0x3c, !PT ;  /* 0x0000000167677812 */ /* 0x000fe400078e3cff */
[----:B------:R-:W-:Y:S02]  /*8cb0*/  SEL R3, RZ, 0x1, P0 ;  /* 0x00000001ff037807 */ /* 0x000fe40000000000 */
[----:B------:R-:W-:Y:S02]  /*8cc0*/  SEL R44, R113, RZ, P0 ;  /* 0x000000ff712c7207 */ /* 0x000fe40000000000 */
[----:B------:R-:W-:Y:S01]  /*8cd0*/  LOP3.LUT R104, R104, R3, RZ, 0x3c, !PT ;  /* 0x0000000368687212 */ /* 0x000fe200078e3cff */
[----:B------:R-:W-:Y:S02]  /*8ce0*/  UMOV UR45, UR44 ;  /* 0x0000002c002d7c82 */ /* 0x000fe40008000000 */
[----:B------:R-:W-:Y:S05]  /*8cf0*/  @P1 BRA `(.L_x_146) ;  /* 0xffffffe000b41947 */ /* 0x000fea000383ffff */
[----:B------:R-:W-:Y:S05]  /*8d00*/  EXIT ;  /* 0x000000000000794d */ /* 0x000fea0003800000 */
.L_x_25:
[----:B------:R-:W-:Y:S07]  /*8d10*/  MOV R3, UR29 ;  /* 0x0000001d00037c02 */ /* 0x000fee0008000f00 */
.L_x_147:
[----:B--2---:R2:W3:Y:S02]  /*8d20*/  SYNCS.PHASECHK.TRANS64.TRYWAIT P0, [R3+URZ+0x1b0], R6 ;  /* 0x0001b006030075a7 */ /* 0x0044e400080011ff */
[----:B---3--:R-:W-:Y:S05]  /*8d30*/  @!P0 NANOSLEEP.SYNCS 0x989680 ;  /* 0x009896800000895d */ /* 0x008fea0003900000 */
[----:B------:R-:W3:Y:S02]  /*8d40*/  @!P0 SYNCS.PHASECHK.TRANS64 P0, [R3+URZ+0x1b0], R6 ;  /* 0x0001b006030085a7 */ /* 0x000ee400080010ff */
[----:B---3--:R-:W-:Y:S05]  /*8d50*/  @!P0 BRA `(.L_x_147) ;  /* 0xfffffffc00f08947 */ /* 0x008fea000383ffff */
[----:B------:R-:W-:Y:S05]  /*8d60*/  BRA `(.L_x_24) ;  /* 0xffffff9000ec7947 */ /* 0x000fea000383ffff */
.L_x_32:
[----:B------:R-:W-:Y:S07]  /*8d70*/  MOV R3, UR33 ;  /* 0x0000002100037c02 */ /* 0x000fee0008000f00 */
.L_x_148:
[----:B--2---:R2:W1:Y:S02]  /*8d80*/  SYNCS.PHASECHK.TRANS64.TRYWAIT P0, [R3+URZ+0x1b0], R6 ;  /* 0x0001b006030075a7 */ /* 0x00446400080011ff */
[----:B-1----:R-:W-:Y:S05]  /*8d90*/  @!P0 NANOSLEEP.SYNCS 0x989680 ;  /* 0x009896800000895d */ /* 0x002fea0003900000 */
[----:B------:R-:W1:Y:S02]  /*8da0*/  @!P0 SYNCS.PHASECHK.TRANS64 P0, [R3+URZ+0x1b0], R6 ;  /* 0x0001b006030085a7 */ /* 0x000e6400080010ff */
[----:B-1----:R-:W-:Y:S05]  /*8db0*/  @!P0 BRA `(.L_x_148) ;  /* 0xfffffffc00f08947 */ /* 0x002fea000383ffff */
[----:B------:R-:W-:Y:S05]  /*8dc0*/  BRA `(.L_x_31) ;  /* 0xffffff9800287947 */ /* 0x000fea000383ffff */
.L_x_37:
[----:B-1----:R-:W-:-:S07]  /*8dd0*/  MOV R2, UR37 ;  /* 0x0000002500027c02 */ /* 0x002fce0008000f00 */
.L_x_149:
[----:B-1----:R1:W3:Y:S02]  /*8de0*/  SYNCS.PHASECHK.TRANS64.TRYWAIT P0, [R2+URZ+0x380], R3 ;  /* 0x00038003020075a7 */ /* 0x0022e400080011ff */
[----:B---3--:R-:W-:Y:S05]  /*8df0*/  @!P0 NANOSLEEP.SYNCS 0x989680 ;  /* 0x009896800000895d */ /* 0x008fea0003900000 */
[----:B------:R-:W3:Y:S02]  /*8e00*/  @!P0 SYNCS.PHASECHK.TRANS64 P0, [R2+URZ+0x380], R3 ;  /* 0x00038003020085a7 */ /* 0x000ee400080010ff */
[----:B---3--:R-:W-:Y:S05]  /*8e10*/  @!P0 BRA `(.L_x_149) ;  /* 0xfffffffc00f08947 */ /* 0x008fea000383ffff */
[----:B------:R-:W-:Y:S05]  /*8e20*/  BRA `(.L_x_150) ;  /* 0xffffff9c00147947 */ /* 0x000fea000383ffff */
.L_x_41:
[----:B------:R-:W-:-:S07]  /*8e30*/  MOV R0, UR4 ;  /* 0x0000000400007c02 */ /* 0x000fce0008000f00 */
.L_x_151:
[----:B-1----:R1:W2:Y:S02]  /*8e40*/  SYNCS.PHASECHK.TRANS64.TRYWAIT P0, [R0+URZ], R3 ;  /* 0x00000003000075a7 */ /* 0x0022a400080011ff */
[----:B--2---:R-:W-:Y:S05]  /*8e50*/  @!P0 NANOSLEEP.SYNCS 0x989680 ;  /* 0x009896800000895d */ /* 0x004fea0003900000 */
[----:B------:R-:W2:Y:S02]  /*8e60*/  @!P0 SYNCS.PHASECHK.TRANS64 P0, [R0+URZ], R3 ;  /* 0x00000003000085a7 */ /* 0x000ea400080010ff */
[----:B--2---:R-:W-:Y:S05]  /*8e70*/  @!P0 BRA `(.L_x_151) ;  /* 0xfffffffc00f08947 */ /* 0x004fea000383ffff */
[----:B------:R-:W-:Y:S05]  /*8e80*/  BRA `(.L_x_152) ;  /* 0xffffffa000647947 */ /* 0x000fea000383ffff */
.L_x_42:
[----:B------:R-:W-:-:S07]  /*8e90*/  MOV R0, UR4 ;  /* 0x0000000400007c02 */ /* 0x000fce0008000f00 */
.L_x_153:
[----:B-1----:R1:W2:Y:S02]  /*8ea0*/  SYNCS.PHASECHK.TRANS64.TRYWAIT P0, [R0+URZ], R3 ;  /* 0x00000003000075a7 */ /* 0x0022a400080011ff */
[----:B--2---:R-:W-:Y:S05]  /*8eb0*/  @!P0 NANOSLEEP.SYNCS 0x989680 ;  /* 0x009896800000895d */ /* 0x004fea0003900000 */
[----:B------:R-:W2:Y:S02]  /*8ec0*/  @!P0 SYNCS.PHASECHK.TRANS64 P0, [R0+URZ], R3 ;  /* 0x00000003000085a7 */ /* 0x000ea400080010ff */
[----:B--2---:R-:W-:Y:S05]  /*8ed0*/  @!P0 BRA `(.L_x_153) ;  /* 0xfffffffc00f08947 */ /* 0x004fea000383ffff */
[----:B------:R-:W-:Y:S05]  /*8ee0*/  BRA `(.L_x_154) ;  /* 0xffffffa000707947 */ /* 0x000fea000383ffff */
.L_x_43:
[----:B------:R-:W-:-:S07]  /*8ef0*/  MOV R0, UR4 ;  /* 0x0000000400007c02 */ /* 0x000fce0008000f00 */
.L_x_155:
[----:B-1----:R1:W2:Y:S02]  /*8f00*/  SYNCS.PHASECHK.TRANS64.TRYWAIT P0, [R0+URZ], R3 ;  /* 0x00000003000075a7 */ /* 0x0022a400080011ff */
[----:B--2---:R-:W-:Y:S05]  /*8f10*/  @!P0 NANOSLEEP.SYNCS 0x989680 ;  /* 0x009896800000895d */ /* 0x004fea0003900000 */
[----:B------:R-:W2:Y:S02]  /*8f20*/  @!P0 SYNCS.PHASECHK.TRANS64 P0, [R0+URZ], R3 ;  /* 0x00000003000085a7 */ /* 0x000ea400080010ff */
[----:B--2---:R-:W-:Y:S05]  /*8f30*/  @!P0 BRA `(.L_x_155) ;  /* 0xfffffffc00f08947 */ /* 0x004fea000383ffff */
[----:B------:R-:W-:Y:S05]  /*8f40*/  BRA `(.L_x_156) ;  /* 0xffffffa0007c7947 */ /* 0x000fea000383ffff */
.L_x_44:
[----:B------:R-:W-:-:S07]  /*8f50*/  MOV R0, UR4 ;  /* 0x0000000400007c02 */ /* 0x000fce0008000f00 */
.L_x_157:
[----:B-1----:R1:W2:Y:S02]  /*8f60*/  SYNCS.PHASECHK.TRANS64.TRYWAIT P0, [R0+URZ], R3 ;  /* 0x00000003000075a7 */ /* 0x0022a400080011ff */
[----:B--2---:R-:W-:Y:S05]  /*8f70*/  @!P0 NANOSLEEP.SYNCS 0x989680 ;  /* 0x009896800000895d */ /* 0x004fea0003900000 */
[----:B------:R-:W2:Y:S02]  /*8f80*/  @!P0 SYNCS.PHASECHK.TRANS64 P0, [R0+URZ], R3 ;  /* 0x00000003000085a7 */ /* 0x000ea400080010ff */
[----:B--2---:R-:W-:Y:S05]  /*8f90*/  @!P0 BRA `(.L_x_157) ;  /* 0xfffffffc00f08947 */ /* 0x004fea000383ffff */
[----:B------:R-:W-:Y:S05]  /*8fa0*/  BRA `(.L_x_158) ;  /* 0xffffffa000887947 */ /* 0x000fea000383ffff */
.L_x_45:
[----:B------:R-:W-:-:S07]  /*8fb0*/  MOV R0, UR4 ;  /* 0x0000000400007c02 */ /* 0x000fce0008000f00 */
.L_x_159:
[----:B-1----:R1:W2:Y:S02]  /*8fc0*/  SYNCS.PHASECHK.TRANS64.TRYWAIT P0, [R0+URZ], R3 ;  /* 0x00000003000075a7 */ /* 0x0022a400080011ff */
[----:B--2---:R-:W-:Y:S05]  /*8fd0*/  @!P0 NANOSLEEP.SYNCS 0x989680 ;  /* 0x009896800000895d */ /* 0x004fea0003900000 */
[----:B------:R-:W2:Y:S02]  /*8fe0*/  @!P0 SYNCS.PHASECHK.TRANS64 P0, [R0+URZ], R3 ;  /* 0x00000003000085a7 */ /* 0x000ea400080010ff */
[----:B--2---:R-:W-:Y:S05]  /*8ff0*/  @!P0 BRA `(.L_x_159) ;  /* 0xfffffffc00f08947 */ /* 0x004fea000383ffff */
[----:B------:R-:W-:Y:S05]  /*9000*/  BRA `(.L_x_160) ;  /* 0xffffffa000947947 */ /* 0x000fea000383ffff */
.L_x_46:
[----:B------:R-:W-:-:S07]  /*9010*/  MOV R0, UR4 ;  /* 0x0000000400007c02 */ /* 0x000fce0008000f00 */
.L_x_161:
[----:B-1----:R1:W2:Y:S02]  /*9020*/  SYNCS.PHASECHK.TRANS64.TRYWAIT P0, [R0+URZ], R3 ;  /* 0x00000003000075a7 */ /* 0x0022a400080011ff */
[----:B--2---:R-:W-:Y:S05]  /*9030*/  @!P0 NANOSLEEP.SYNCS 0x989680 ;  /* 0x009896800000895d */ /* 0x004fea0003900000 */
[----:B------:R-:W2:Y:S02]  /*9040*/  @!P0 SYNCS.PHASECHK.TRANS64 P0, [R0+URZ], R3 ;  /* 0x00000003000085a7 */ /* 0x000ea400080010ff */
[----:B--2---:R-:W-:Y:S05]  /*9050*/  @!P0 BRA `(.L_x_161) ;  /* 0xfffffffc00f08947 */ /* 0x004fea000383ffff */
[----:B------:R-:W-:Y:S05]  /*9060*/  BRA `(.L_x_162) ;  /* 0xffffffa000a07947 */ /* 0x000fea000383ffff */
.L_x_47:
[----:B------:R-:W-:-:S07]  /*9070*/  MOV R0, UR4 ;  /* 0x0000000400007c02 */ /* 0x000fce0008000f00 */
.L_x_163:
[----:B-1----:R1:W2:Y:S02]  /*9080*/  SYNCS.PHASECHK.TRANS64.TRYWAIT P0, [R0+URZ], R3 ;  /* 0x00000003000075a7 */ /* 0x0022a400080011ff */
[----:B--2---:R-:W-:Y:S05]  /*9090*/  @!P0 NANOSLEEP.SYNCS 0x989680 ;  /* 0x009896800000895d */ /* 0x004fea0003900000 */
[----:B------:R-:W2:Y:S02]  /*90a0*/  @!P0 SYNCS.PHASECHK.TRANS64 P0, [R0+URZ], R3 ;  /* 0x00000003000085a7 */ /* 0x000ea400080010ff */
[----:B--2---:R-:W-:Y:S05]  /*90b0*/  @!P0 BRA `(.L_x_163) ;  /* 0xfffffffc00f08947 */ /* 0x004fea000383ffff */
[----:B------:R-:W-:Y:S05]  /*90c0*/  BRA `(.L_x_164) ;  /* 0xffffffa000ac7947 */ /* 0x000fea000383ffff */
.L_x_48:
[----:B------:R-:W-:-:S07]  /*90d0*/  MOV R0, UR4 ;  /* 0x0000000400007c02 */ /* 0x000fce0008000f00 */
.L_x_165:
[----:B-1----:R1:W2:Y:S02]  /*90e0*/  SYNCS.PHASECHK.TRANS64.TRYWAIT P0, [R0+URZ], R3 ;  /* 0x00000003000075a7 */ /* 0x0022a400080011ff */
[----:B--2---:R-:W-:Y:S05]  /*90f0*/  @!P0 NANOSLEEP.SYNCS 0x989680 ;  /* 0x009896800000895d */ /* 0x004fea0003900000 */
[----:B------:R-:W2:Y:S02]  /*9100*/  @!P0 SYNCS.PHASECHK.TRANS64 P0, [R0+URZ], R3 ;  /* 0x00000003000085a7 */ /* 0x000ea400080010ff */
[----:B--2---:R-:W-:Y:S05]  /*9110*/  @!P0 BRA `(.L_x_165) ;  /* 0xfffffffc00f08947 */ /* 0x004fea000383ffff */
[----:B------:R-:W-:Y:S05]  /*9120*/  BRA `(.L_x_166) ;  /* 0xffffffa000b87947 */ /* 0x000fea000383ffff */
.L_x_49:
[----:B------:R-:W-:-:S07]  /*9130*/  MOV R0, UR4 ;  /* 0x0000000400007c02 */ /* 0x000fce0008000f00 */
.L_x_167:
[----:B-1----:R1:W2:Y:S02]  /*9140*/  SYNCS.PHASECHK.TRANS64.TRYWAIT P0, [R0+URZ], R3 ;  /* 0x00000003000075a7 */ /* 0x0022a400080011ff */
[----:B--2---:R-:W-:Y:S05]  /*9150*/  @!P0 NANOSLEEP.SYNCS 0x989680 ;  /* 0x009896800000895d */ /* 0x004fea0003900000 */
[----:B------:R-:W2:Y:S02]  /*9160*/  @!P0 SYNCS.PHASECHK.TRANS64 P0, [R0+URZ], R3 ;  /* 0x00000003000085a7 */ /* 0x000ea400080010ff */
[----:B--2---:R-:W-:Y:S05]  /*9170*/  @!P0 BRA `(.L_x_167) ;  /* 0xfffffffc00f08947 */ /* 0x004fea000383ffff */
[----:B------:R-:W-:Y:S05]  /*9180*/  BRA `(.L_x_168) ;  /* 0xffffffa000c47947 */ /* 0x000fea000383ffff */
.L_x_50:
[----:B------:R-:W-:-:S07]  /*9190*/  MOV R0, UR4 ;  /* 0x0000000400007c02 */ /* 0x000fce0008000f00 */
.L_x_169:
[----:B-1----:R1:W2:Y:S02]  /*91a0*/  SYNCS.PHASECHK.TRANS64.TRYWAIT P0, [R0+URZ], R3 ;  /* 0x00000003000075a7 */ /* 0x0022a400080011ff */
[----:B--2---:R-:W-:Y:S05]  /*91b0*/  @!P0 NANOSLEEP.SYNCS 0x989680 ;  /* 0x009896800000895d */ /* 0x004fea0003900000 */
[----:B------:R-:W2:Y:S02]  /*91c0*/  @!P0 SYNCS.PHASECHK.TRANS64 P0, [R0+URZ], R3 ;  /* 0x00000003000085a7 */ /* 0x000ea400080010ff */
[----:B--2---:R-:W-:Y:S05]  /*91d0*/  @!P0 BRA `(.L_x_169) ;  /* 0xfffffffc00f08947 */ /* 0x004fea000383ffff */
[----:B------:R-:W-:Y:S05]  /*91e0*/  BRA `(.L_x_170) ;  /* 0xffffffa000d07947 */ /* 0x000fea000383ffff */
.L_x_51:
[----:B------:R-:W-:-:S07]  /*91f0*/  MOV R0, UR4 ;  /* 0x0000000400007c02 */ /* 0x000fce0008000f00 */
.L_x_171:
[----:B-1----:R1:W2:Y:S02]  /*9200*/  SYNCS.PHASECHK.TRANS64.TRYWAIT P0, [R0+URZ], R3 ;  /* 0x00000003000075a7 */ /* 0x0022a400080011ff */
[----:B--2---:R-:W-:Y:S05]  /*9210*/  @!P0 NANOSLEEP.SYNCS 0x989680 ;  /* 0x009896800000895d */ /* 0x004fea0003900000 */
[----:B------:R-:W2:Y:S02]  /*9220*/  @!P0 SYNCS.PHASECHK.TRANS64 P0, [R0+URZ], R3 ;  /* 0x00000003000085a7 */ /* 0x000ea400080010ff */
[----:B--2---:R-:W-:Y:S05]  /*9230*/  @!P0 BRA `(.L_x_171) ;  /* 0xfffffffc00f08947 */ /* 0x004fea000383ffff */
[----:B------:R-:W-:Y:S05]  /*9240*/  BRA `(.L_x_172) ;  /* 0xffffffa000dc7947 */ /* 0x000fea000383ffff */
.L_x_52:
[----:B------:R-:W-:-:S07]  /*9250*/  MOV R0, UR4 ;  /* 0x0000000400007c02 */ /* 0x000fce0008000f00 */
.L_x_173:
[----:B-1----:R1:W2:Y:S02]  /*9260*/  SYNCS.PHASECHK.TRANS64.TRYWAIT P0, [R0+URZ], R3 ;  /* 0x00000003000075a7 */ /* 0x0022a400080011ff */
[----:B--2---:R-:W-:Y:S05]  /*9270*/  @!P0 NANOSLEEP.SYNCS 0x989680 ;  /* 0x009896800000895d */ /* 0x004fea0003900000 */
[----:B------:R-:W2:Y:S02]  /*9280*/  @!P0 SYNCS.PHASECHK.TRANS64 P0, [R0+URZ], R3 ;  /* 0x00000003000085a7 */ /* 0x000ea400080010ff */
[----:B--2---:R-:W-:Y:S05]  /*9290*/  @!P0 BRA `(.L_x_173) ;  /* 0xfffffffc00f08947 */ /* 0x004fea000383ffff */
[----:B------:R-:W-:Y:S05]  /*92a0*/  BRA `(.L_x_174) ;  /* 0xffffffa000e87947 */ /* 0x000fea000383ffff */
.L_x_53:
[----:B------:R-:W-:-:S07]  /*92b0*/  MOV R0, UR4 ;  /* 0x0000000400007c02 */ /* 0x000fce0008000f00 */
.L_x_175:
[----:B-1----:R1:W2:Y:S02]  /*92c0*/  SYNCS.PHASECHK.TRANS64.TRYWAIT P0, [R0+URZ], R3 ;  /* 0x00000003000075a7 */ /* 0x0022a400080011ff */
[----:B--2---:R-:W-:Y:S05]  /*92d0*/  @!P0 NANOSLEEP.SYNCS 0x989680 ;  /* 0x009896800000895d */ /* 0x004fea0003900000 */
[----:B------:R-:W2:Y:S02]  /*92e0*/  @!P0 SYNCS.PHASECHK.TRANS64 P0, [R0+URZ], R3 ;  /* 0x00000003000085a7 */ /* 0x000ea400080010ff */
[----:B--2---:R-:W-:Y:S05]  /*92f0*/  @!P0 BRA `(.L_x_175) ;  /* 0xfffffffc00f08947 */ /* 0x004fea000383ffff */
[----:B------:R-:W-:Y:S05]  /*9300*/  BRA `(.L_x_176) ;  /* 0xffffffa000f47947 */ /* 0x000fea000383ffff */
.L_x_54:
[----:B------:R-:W-:-:S07]  /*9310*/  MOV R0, UR4 ;  /* 0x0000000400007c02 */ /* 0x000fce0008000f00 */
.L_x_177:
[----:B-1----:R1:W2:Y:S02]  /*9320*/  SYNCS.PHASECHK.TRANS64.TRYWAIT P0, [R0+URZ], R3 ;  /* 0x00000003000075a7 */ /* 0x0022a400080011ff */
[----:B--2---:R-:W-:Y:S05]  /*9330*/  @!P0 NANOSLEEP.SYNCS 0x989680 ;  /* 0x009896800000895d */ /* 0x004fea0003900000 */
[----:B------:R-:W2:Y:S02]  /*9340*/  @!P0 SYNCS.PHASECHK.TRANS64 P0, [R0+URZ], R3 ;  /* 0x00000003000085a7 */ /* 0x000ea400080010ff */
[----:B--2---:R-:W-:Y:S05]  /*9350*/  @!P0 BRA `(.L_x_177) ;  /* 0xfffffffc00f08947 */ /* 0x004fea000383ffff */
[----:B------:R-:W-:Y:S05]  /*9360*/  BRA `(.L_x_178) ;  /* 0xffffffa400007947 */ /* 0x000fea000383ffff */
.L_x_55:
[----:B------:R-:W-:-:S07]  /*9370*/  MOV R0, UR4 ;  /* 0x0000000400007c02 */ /* 0x000fce0008000f00 */
.L_x_179:
[----:B-1----:R1:W2:Y:S02]  /*9380*/  SYNCS.PHASECHK.TRANS64.TRYWAIT P0, [R0+URZ], R3 ;  /* 0x00000003000075a7 */ /* 0x0022a400080011ff */
[----:B--2---:R-:W-:Y:S05]  /*9390*/  @!P0 NANOSLEEP.SYNCS 0x989680 ;  /* 0x009896800000895d */ /* 0x004fea0003900000 */
[----:B------:R-:W2:Y:S02]  /*93a0*/  @!P0 SYNCS.PHASECHK.TRANS64 P0, [R0+URZ], R3 ;  /* 0x00000003000085a7 */ /* 0x000ea400080010ff */
[----:B--2---:R-:W-:Y:S05]  /*93b0*/  @!P0 BRA `(.L_x_179) ;  /* 0xfffffffc00f08947 */ /* 0x004fea000383ffff */
[----:B------:R-:W-:Y:S05]  /*93c0*/  BRA `(.L_x_180) ;  /* 0xffffffa4000c7947 */ /* 0x000fea000383ffff */
.L_x_56:
[----:B------:R-:W-:-:S07]  /*93d0*/  MOV R0, UR4 ;  /* 0x0000000400007c02 */ /* 0x000fce0008000f00 */
.L_x_181:
[----:B-1----:R1:W2:Y:S02]  /*93e0*/  SYNCS.PHASECHK.TRANS64.TRYWAIT P0, [R0+URZ], R3 ;  /* 0x00000003000075a7 */ /* 0x0022a400080011ff */
[----:B--2---:R-:W-:Y:S05]  /*93f0*/  @!P0 NANOSLEEP.SYNCS 0x989680 ;  /* 0x009896800000895d */ /* 0x004fea0003900000 */
[----:B------:R-:W2:Y:S02]  /*9400*/  @!P0 SYNCS.PHASECHK.TRANS64 P0, [R0+URZ], R3 ;  /* 0x00000003000085a7 */ /* 0x000ea400080010ff */
[----:B--2---:R-:W-:Y:S05]  /*9410*/  @!P0 BRA `(.L_x_181) ;  /* 0xfffffffc00f08947 */ /* 0x004fea000383ffff */
[----:B------:R-:W-:Y:S05]  /*9420*/  BRA `(.L_x_182) ;  /* 0xffffffa400187947 */ /* 0x000fea000383ffff */
.L_x_57:
[----:B------:R-:W-:-:S07]  /*9430*/  MOV R0, UR4 ;  /* 0x0000000400007c02 */ /* 0x000fce0008000f00 */
.L_x_183:
[----:B-1----:R1:W2:Y:S02]  /*9440*/  SYNCS.PHASECHK.TRANS64.TRYWAIT P0, [R0+URZ], R3 ;  /* 0x00000003000075a7 */ /* 0x0022a400080011ff */
[----:B--2---:R-:W-:Y:S05]  /*9450*/  @!P0 NANOSLEEP.SYNCS 0x989680 ;  /* 0x009896800000895d */ /* 0x004fea0003900000 */
[----:B------:R-:W2:Y:S02]  /*9460*/  @!P0 SYNCS.PHASECHK.TRANS64 P0, [R0+URZ], R3 ;  /* 0x00000003000085a7 */ /* 0x000ea400080010ff */
[----:B--2---:R-:W-:Y:S05]  /*9470*/  @!P0 BRA `(.L_x_183) ;  /* 0xfffffffc00f08947 */ /* 0x004fea000383ffff */
[----:B------:R-:W-:Y:S05]  /*9480*/  BRA `(.L_x_184) ;  /* 0xffffffa400247947 */ /* 0x000fea000383ffff */
.L_x_58:
[----:B------:R-:W-:-:S07]  /*9490*/  MOV R0, UR4 ;  /* 0x0000000400007c02 */ /* 0x000fce0008000f00 */
.L_x_185:
[----:B-1----:R1:W2:Y:S02]  /*94a0*/  SYNCS.PHASECHK.TRANS64.TRYWAIT P0, [R0+URZ], R3 ;  /* 0x00000003000075a7 */ /* 0x0022a400080011ff */
[----:B--2---:R-:W-:Y:S05]  /*94b0*/  @!P0 NANOSLEEP.SYNCS 0x989680 ;  /* 0x009896800000895d */ /* 0x004fea0003900000 */
[----:B------:R-:W2:Y:S02]  /*94c0*/  @!P0 SYNCS.PHASECHK.TRANS64 P0, [R0+URZ], R3 ;  /* 0x00000003000085a7 */ /* 0x000ea400080010ff */
[----:B--2---:R-:W-:Y:S05]  /*94d0*/  @!P0 BRA `(.L_x_185) ;  /* 0xfffffffc00f08947 */ /* 0x004fea000383ffff */
[----:B------:R-:W-:Y:S05]  /*94e0*/  BRA `(.L_x_186) ;  /* 0xffffffa400307947 */ /* 0x000fea000383ffff */
.L_x_59:
[----:B------:R-:W-:-:S07]  /*94f0*/  MOV R0, UR4 ;  /* 0x0000000400007c02 */ /* 0x000fce0008000f00 */
.L_x_187:
[----:B-1----:R1:W2:Y:S02]  /*9500*/  SYNCS.PHASECHK.TRANS64.TRYWAIT P0, [R0+URZ], R3 ;  /* 0x00000003000075a7 */ /* 0x0022a400080011ff */
[----:B--2---:R-:W-:Y:S05]  /*9510*/  @!P0 NANOSLEEP.SYNCS 0x989680 ;  /* 0x009896800000895d */ /* 0x004fea0003900000 */
[----:B------:R-:W2:Y:S02]  /*9520*/  @!P0 SYNCS.PHASECHK.TRANS64 P0, [R0+URZ], R3 ;  /* 0x00000003000085a7 */ /* 0x000ea400080010ff */
[----:B--2---:R-:W-:Y:S05]  /*9530*/  @!P0 BRA `(.L_x_187) ;  /* 0xfffffffc00f08947 */ /* 0x004fea000383ffff */
[----:B------:R-:W-:Y:S05]  /*9540*/  BRA `(.L_x_188) ;  /* 0xffffffa4003c7947 */ /* 0x000fea000383ffff */
.L_x_60:
[----:B------:R-:W-:-:S07]  /*9550*/  MOV R0, UR4 ;  /* 0x0000000400007c02 */ /* 0x000fce0008000f00 */
.L_x_189:
[----:B-1----:R1:W2:Y:S02]  /*9560*/  SYNCS.PHASECHK.TRANS64.TRYWAIT P0, [R0+URZ], R3 ;  /* 0x00000003000075a7 */ /* 0x0022a400080011ff */
[----:B--2---:R-:W-:Y:S05]  /*9570*/  @!P0 NANOSLEEP.SYNCS 0x989680 ;  /* 0x009896800000895d */ /* 0x004fea0003900000 */
[----:B------:R-:W2:Y:S02]  /*9580*/  @!P0 SYNCS.PHASECHK.TRANS64 P0, [R0+URZ], R3 ;  /* 0x00000003000085a7 */ /* 0x000ea400080010ff */
[----:B--2---:R-:W-:Y:S05]  /*9590*/  @!P0 BRA `(.L_x_189) ;  /* 0xfffffffc00f08947 */ /* 0x004fea000383ffff */
[----:B------:R-:W-:Y:S05]  /*95a0*/  BRA `(.L_x_190) ;  /* 0xffffffa400487947 */ /* 0x000fea000383ffff */
.L_x_61:
[----:B------:R-:W-:-:S07]  /*95b0*/  MOV R0, UR4 ;  /* 0x0000000400007c02 */ /* 0x000fce0008000f00 */
.L_x_191:
[----:B-1----:R1:W2:Y:S02]  /*95c0*/  SYNCS.PHASECHK.TRANS64.TRYWAIT P0, [R0+URZ], R3 ;  /* 0x00000003000075a7 */ /* 0x0022a400080011ff */
[----:B--2---:R-:W-:Y:S05]  /*95d0*/  @!P0 NANOSLEEP.SYNCS 0x989680 ;  /* 0x009896800000895d */ /* 0x004fea0003900000 */
[----:B------:R-:W2:Y:S02]  /*95e0*/  @!P0 SYNCS.PHASECHK.TRANS64 P0, [R0+URZ], R3 ;  /* 0x00000003000085a7 */ /* 0x000ea400080010ff */
[----:B--2---:R-:W-:Y:S05]  /*95f0*/  @!P0 BRA `(.L_x_191) ;  /* 0xfffffffc00f08947 */ /* 0x004fea000383ffff */
[----:B------:R-:W-:Y:S05]  /*9600*/  BRA `(.L_x_192) ;  /* 0xffffffa400547947 */ /* 0x000fea000383ffff */
.L_x_62:
[----:B------:R-:W-:-:S07]  /*9610*/  MOV R0, UR4 ;  /* 0x0000000400007c02 */ /* 0x000fce0008000f00 */
.L_x_193:
[----:B-1----:R1:W2:Y:S02]  /*9620*/  SYNCS.PHASECHK.TRANS64.TRYWAIT P0, [R0+URZ], R3 ;  /* 0x00000003000075a7 */ /* 0x0022a400080011ff */
[----:B--2---:R-:W-:Y:S05]  /*9630*/  @!P0 NANOSLEEP.SYNCS 0x989680 ;  /* 0x009896800000895d */ /* 0x004fea0003900000 */
[----:B------:R-:W2:Y:S02]  /*9640*/  @!P0 SYNCS.PHASECHK.TRANS64 P0, [R0+URZ], R3 ;  /* 0x00000003000085a7 */ /* 0x000ea400080010ff */
[----:B--2---:R-:W-:Y:S05]  /*9650*/  @!P0 BRA `(.L_x_193) ;  /* 0xfffffffc00f08947 */ /* 0x004fea000383ffff */
[----:B------:R-:W-:Y:S05]  /*9660*/  BRA `(.L_x_194) ;  /* 0xffffffa400607947 */ /* 0x000fea000383ffff */
.L_x_63:
[----:B------:R-:W-:-:S07]  /*9670*/  MOV R0, UR4 ;  /* 0x0000000400007c02 */ /* 0x000fce0008000f00 */
.L_x_195:
[----:B-1----:R1:W2:Y:S02]  /*9680*/  SYNCS.PHASECHK.TRANS64.TRYWAIT P0, [R0+URZ], R3 ;  /* 0x00000003000075a7 */ /* 0x0022a400080011ff */
[----:B--2---:R-:W-:Y:S05]  /*9690*/  @!P0 NANOSLEEP.SYNCS 0x989680 ;  /* 0x009896800000895d */ /* 0x004fea0003900000 */
[----:B------:R-:W2:Y:S02]  /*96a0*/  @!P0 SYNCS.PHASECHK.TRANS64 P0, [R0+URZ], R3 ;  /* 0x00000003000085a7 */ /* 0x000ea400080010ff */
[----:B--2---:R-:W-:Y:S05]  /*96b0*/  @!P0 BRA `(.L_x_195) ;  /* 0xfffffffc00f08947 */ /* 0x004fea000383ffff */
[----:B------:R-:W-:Y:S05]  /*96c0*/  BRA `(.L_x_196) ;  /* 0xffffffa4006c7947 */ /* 0x000fea000383ffff */
.L_x_64:
[----:B------:R-:W-:-:S07]  /*96d0*/  MOV R0, UR4 ;  /* 0x0000000400007c02 */ /* 0x000fce0008000f00 */
.L_x_197:
[----:B-1----:R1:W2:Y:S02]  /*96e0*/  SYNCS.PHASECHK.TRANS64.TRYWAIT P0, [R0+URZ], R3 ;  /* 0x00000003000075a7 */ /* 0x0022a400080011ff */
[----:B--2---:R-:W-:Y:S05]  /*96f0*/  @!P0 NANOSLEEP.SYNCS 0x989680 ;  /* 0x009896800000895d */ /* 0x004fea0003900000 */
[----:B------:R-:W2:Y:S02]  /*9700*/  @!P0 SYNCS.PHASECHK.TRANS64 P0, [R0+URZ], R3 ;  /* 0x00000003000085a7 */ /* 0x000ea400080010ff */
[----:B--2---:R-:W-:Y:S05]  /*9710*/  @!P0 BRA `(.L_x_197) ;  /* 0xfffffffc00f08947 */ /* 0x004fea000383ffff */
[----:B------:R-:W-:Y:S05]  /*9720*/  BRA `(.L_x_198) ;  /* 0xffffffa400787947 */ /* 0x000fea000383ffff */
.L_x_65:
[----:B------:R-:W-:-:S07]  /*9730*/  MOV R0, UR4 ;  /* 0x0000000400007c02 */ /* 0x000fce0008000f00 */
.L_x_199:
[----:B-1----:R1:W2:Y:S02]  /*9740*/  SYNCS.PHASECHK.TRANS64.TRYWAIT P0, [R0+URZ], R3 ;  /* 0x00000003000075a7 */ /* 0x0022a400080011ff */
[----:B--2---:R-:W-:Y:S05]  /*9750*/  @!P0 NANOSLEEP.SYNCS 0x989680 ;  /* 0x009896800000895d */ /* 0x004fea0003900000 */
[----:B------:R-:W2:Y:S02]  /*9760*/  @!P0 SYNCS.PHASECHK.TRANS64 P0, [R0+URZ], R3 ;  /* 0x00000003000085a7 */ /* 0x000ea400080010ff */
[----:B--2---:R-:W-:Y:S05]  /*9770*/  @!P0 BRA `(.L_x_199) ;  /* 0xfffffffc00f08947 */ /* 0x004fea000383ffff */
[----:B------:R-:W-:Y:S05]  /*9780*/  BRA `(.L_x_200) ;  /* 0xffffffa400847947 */ /* 0x000fea000383ffff */
.L_x_66:
[----:B------:R-:W-:-:S07]  /*9790*/  MOV R0, UR4 ;  /* 0x0000000400007c02 */ /* 0x000fce0008000f00 */
.L_x_201:
[----:B-1----:R1:W2:Y:S02]  /*97a0*/  SYNCS.PHASECHK.TRANS64.TRYWAIT P0, [R0+URZ], R3 ;  /* 0x00000003000075a7 */ /* 0x0022a400080011ff */
[----:B--2---:R-:W-:Y:S05]  /*97b0*/  @!P0 NANOSLEEP.SYNCS 0x989680 ;  /* 0x009896800000895d */ /* 0x004fea0003900000 */
[----:B------:R-:W2:Y:S02]  /*97c0*/  @!P0 SYNCS.PHASECHK.TRANS64 P0, [R0+URZ], R3 ;  /* 0x00000003000085a7 */ /* 0x000ea400080010ff */
[----:B--2---:R-:W-:Y:S05]  /*97d0*/  @!P0 BRA `(.L_x_201) ;  /* 0xfffffffc00f08947 */ /* 0x004fea000383ffff */
[----:B------:R-:W-:Y:S05]  /*97e0*/  BRA `(.L_x_202) ;  /* 0xffffffa400907947 */ /* 0x000fea000383ffff */
.L_x_67:
[----:B------:R-:W-:-:S07]  /*97f0*/  MOV R0, UR4 ;  /* 0x0000000400007c02 */ /* 0x000fce0008000f00 */
.L_x_203:
[----:B-1----:R1:W2:Y:S02]  /*9800*/  SYNCS.PHASECHK.TRANS64.TRYWAIT P0, [R0+URZ], R3 ;  /* 0x00000003000075a7 */ /* 0x0022a400080011ff */
[----:B--2---:R-:W-:Y:S05]  /*9810*/  @!P0 NANOSLEEP.SYNCS 0x989680 ;  /* 0x009896800000895d */ /* 0x004fea0003900000 */
[----:B------:R-:W2:Y:S02]  /*9820*/  @!P0 SYNCS.PHASECHK.TRANS64 P0, [R0+URZ], R3 ;  /* 0x00000003000085a7 */ /* 0x000ea400080010ff */
[----:B--2---:R-:W-:Y:S05]  /*9830*/  @!P0 BRA `(.L_x_203) ;  /* 0xfffffffc00f08947 */ /* 0x004fea000383ffff */
[----:B------:R-:W-:Y:S05]  /*9840*/  BRA `(.L_x_204) ;  /* 0xffffffa4009c7947 */ /* 0x000fea000383ffff */
.L_x_68:
[----:B------:R-:W-:-:S07]  /*9850*/  MOV R0, UR4 ;  /* 0x0000000400007c02 */ /* 0x000fce0008000f00 */
.L_x_205:
[----:B-1----:R1:W2:Y:S02]  /*9860*/  SYNCS.PHASECHK.TRANS64.TRYWAIT P0, [R0+URZ], R3 ;  /* 0x00000003000075a7 */ /* 0x0022a400080011ff */
[----:B--2---:R-:W-:Y:S05]  /*9870*/  @!P0 NANOSLEEP.SYNCS 0x989680 ;  /* 0x009896800000895d */ /* 0x004fea0003900000 */
[----:B------:R-:W2:Y:S02]  /*9880*/  @!P0 SYNCS.PHASECHK.TRANS64 P0, [R0+URZ], R3 ;  /* 0x00000003000085a7 */ /* 0x000ea400080010ff */
[----:B--2---:R-:W-:Y:S05]  /*9890*/  @!P0 BRA `(.L_x_205) ;  /* 0xfffffffc00f08947 */ /* 0x004fea000383ffff */
[----:B------:R-:W-:Y:S05]  /*98a0*/  BRA `(.L_x_206) ;  /* 0xffffffa400a87947 */ /* 0x000fea000383ffff */
.L_x_69:
[----:B------:R-:W-:-:S07]  /*98b0*/  MOV R0, UR4 ;  /* 0x0000000400007c02 */ /* 0x000fce0008000f00 */
.L_x_207:
[----:B-1----:R1:W2:Y:S02]  /*98c0*/  SYNCS.PHASECHK.TRANS64.TRYWAIT P0, [R0+URZ], R3 ;  /* 0x00000003000075a7 */ /* 0x0022a400080011ff */
[----:B--2---:R-:W-:Y:S05]  /*98d0*/  @!P0 NANOSLEEP.SYNCS 0x989680 ;  /* 0x009896800000895d */ /* 0x004fea0003900000 */
[----:B------:R-:W2:Y:S02]  /*98e0*/  @!P0 SYNCS.PHASECHK.TRANS64 P0, [R0+URZ], R3 ;  /* 0x00000003000085a7 */ /* 0x000ea400080010ff */
[----:B--2---:R-:W-:Y:S05]  /*98f0*/  @!P0 BRA `(.L_x_207) ;  /* 0xfffffffc00f08947 */ /* 0x004fea000383ffff */
[----:B------:R-:W-:Y:S05]  /*9900*/  BRA `(.L_x_208) ;  /* 0xffffffa400b47947 */ /* 0x000fea000383ffff */
.L_x_70:
[----:B------:R-:W-:-:S07]  /*9910*/  MOV R0, UR4 ;  /* 0x0000000400007c02 */ /* 0x000fce0008000f00 */
.L_x_209:
[----:B-1----:R1:W2:Y:S02]  /*9920*/  SYNCS.PHASECHK.TRANS64.TRYWAIT P0, [R0+URZ], R3 ;  /* 0x00000003000075a7 */ /* 0x0022a400080011ff */
[----:B--2---:R-:W-:Y:S05]  /*9930*/  @!P0 NANOSLEEP.SYNCS 0x989680 ;  /* 0x009896800000895d */ /* 0x004fea0003900000 */
[----:B------:R-:W2:Y:S02]  /*9940*/  @!P0 SYNCS.PHASECHK.TRANS64 P0, [R0+URZ], R3 ;  /* 0x00000003000085a7 */ /* 0x000ea400080010ff */
[----:B--2---:R-:W-:Y:S05]  /*9950*/  @!P0 BRA `(.L_x_209) ;  /* 0xfffffffc00f08947 */ /* 0x004fea000383ffff */
[----:B------:R-:W-:Y:S05]  /*9960*/  BRA `(.L_x_210) ;  /* 0xffffffa400c07947 */ /* 0x000fea000383ffff */
.L_x_71:
[----:B------:R-:W-:-:S07]  /*9970*/  MOV R0, UR4 ;  /* 0x0000000400007c02 */ /* 0x000fce0008000f00 */
.L_x_211:
[----:B-1----:R1:W2:Y:S02]  /*9980*/  SYNCS.PHASECHK.TRANS64.TRYWAIT P0, [R0+URZ], R3 ;  /* 0x00000003000075a7 */ /* 0x0022a400080011ff */
[----:B--2---:R-:W-:Y:S05]  /*9990*/  @!P0 NANOSLEEP.SYNCS 0x989680 ;  /* 0x009896800000895d */ /* 0x004fea0003900000 */
[----:B------:R-:W2:Y:S02]  /*99a0*/  @!P0 SYNCS.PHASECHK.TRANS64 P0, [R0+URZ], R3 ;  /* 0x00000003000085a7 */ /* 0x000ea400080010ff */
[----:B--2---:R-:W-:Y:S05]  /*99b0*/  @!P0 BRA `(.L_x_211) ;  /* 0xfffffffc00f08947 */ /* 0x004fea000383ffff */
[----:B------:R-:W-:Y:S05]  /*99c0*/  BRA `(.L_x_212) ;  /* 0xffffffa400cc7947 */ /* 0x000fea000383ffff */
.L_x_72:
[----:B------:R-:W-:-:S07]  /*99d0*/  MOV R0, UR4 ;  /* 0x0000000400007c02 */ /* 0x000fce0008000f00 */
.L_x_213:
[----:B-1----:R1:W2:Y:S02]  /*99e0*/  SYNCS.PHASECHK.TRANS64.TRYWAIT P0, [R0+URZ], R3 ;  /* 0x00000003000075a7 */ /* 0x0022a400080011ff */
[----:B--2---:R-:W-:Y:S05]  /*99f0*/  @!P0 NANOSLEEP.SYNCS 0x989680 ;  /* 0x009896800000895d */ /* 0x004fea0003900000 */
[----:B------:R-:W2:Y:S02]  /*9a00*/  @!P0 SYNCS.PHASECHK.TRANS64 P0, [R0+URZ], R3 ;  /* 0x00000003000085a7 */ /* 0x000ea400080010ff */
[----:B--2---:R-:W-:Y:S05]  /*9a10*/  @!P0 BRA `(.L_x_213) ;  /* 0xfffffffc00f08947 */ /* 0x004fea000383ffff */
[----:B------:R-:W-:Y:S05]  /*9a20*/  BRA `(.L_x_214) ;  /* 0xffffffa400d87947 */ /* 0x000fea000383ffff */
.L_x_73:
[----:B------:R-:W-:-:S07]  /*9a30*/  MOV R0, UR4 ;  /* 0x0000000400007c02 */ /* 0x000fce0008000f00 */
.L_x_215:
[----:B-1----:R1:W2:Y:S02]  /*9a40*/  SYNCS.PHASECHK.TRANS64.TRYWAIT P0, [R0+URZ], R3 ;  /* 0x00000003000075a7 */ /* 0x0022a400080011ff */
[----:B--2---:R-:W-:Y:S05]  /*9a50*/  @!P0 NANOSLEEP.SYNCS 0x989680 ;  /* 0x009896800000895d */ /* 0x004fea0003900000 */
[----:B------:R-:W2:Y:S02]  /*9a60*/  @!P0 SYNCS.PHASECHK.TRANS64 P0, [R0+URZ], R3 ;  /* 0x00000003000085a7 */ /* 0x000ea400080010ff */
[----:B--2---:R-:W-:Y:S05]  /*9a70*/  @!P0 BRA `(.L_x_215) ;  /* 0xfffffffc00f08947 */ /* 0x004fea000383ffff */
[----:B------:R-:W-:Y:S05]  /*9a80*/  BRA `(.L_x_216) ;  /* 0xffffffa400e47947 */ /* 0x000fea000383ffff */
.L_x_74:
[----:B------:R-:W-:-:S07]  /*9a90*/  MOV R0, UR4 ;  /* 0x0000000400007c02 */ /* 0x000fce0008000f00 */
.L_x_217:
[----:B-1----:R1:W2:Y:S02]  /*9aa0*/  SYNCS.PHASECHK.TRANS64.TRYWAIT P0, [R0+URZ], R3 ;  /* 0x00000003000075a7 */ /* 0x0022a400080011ff */
[----:B--2---:R-:W-:Y:S05]  /*9ab0*/  @!P0 NANOSLEEP.SYNCS 0x989680 ;  /* 0x009896800000895d */ /* 0x004fea0003900000 */
[----:B------:R-:W2:Y:S02]  /*9ac0*/  @!P0 SYNCS.PHASECHK.TRANS64 P0, [R0+URZ], R3 ;  /* 0x00000003000085a7 */ /* 0x000ea400080010ff */
[----:B--2---:R-:W-:Y:S05]  /*9ad0*/  @!P0 BRA `(.L_x_217) ;  /* 0xfffffffc00f08947 */ /* 0x004fea000383ffff */
[----:B------:R-:W-:Y:S05]  /*9ae0*/  BRA `(.L_x_218) ;  /* 0xffffffa400f07947 */ /* 0x000fea000383ffff */
.L_x_75:
[----:B------:R-:W-:-:S07]  /*9af0*/  MOV R0, UR4 ;  /* 0x0000000400007c02 */ /* 0x000fce0008000f00 */
.L_x_219:
[----:B-1----:R1:W2:Y:S02]  /*9b00*/  SYNCS.PHASECHK.TRANS64.TRYWAIT P0, [R0+URZ], R3 ;  /* 0x00000003000075a7 */ /* 0x0022a400080011ff */
[----:B--2---:R-:W-:Y:S05]  /*9b10*/  @!P0 NANOSLEEP.SYNCS 0x989680 ;  /* 0x009896800000895d */ /* 0x004fea0003900000 */
[----:B------:R-:W2:Y:S02]  /*9b20*/  @!P0 SYNCS.PHASECHK.TRANS64 P0, [R0+URZ], R3 ;  /* 0x00000003000085a7 */ /* 0x000ea400080010ff */
[----:B--2---:R-:W-:Y:S05]  /*9b30*/  @!P0 BRA `(.L_x_219) ;  /* 0xfffffffc00f08947 */ /* 0x004fea000383ffff */
[----:B------:R-:W-:Y:S05]  /*9b40*/  BRA `(.L_x_220) ;  /* 0xffffffa400fc7947 */ /* 0x000fea000383ffff */
.L_x_76:
[----:B------:R-:W-:-:S07]  /*9b50*/  MOV R0, UR4 ;  /* 0x0000000400007c02 */ /* 0x000fce0008000f00 */
.L_x_221:
[----:B-1----:R1:W2:Y:S02]  /*9b60*/  SYNCS.PHASECHK.TRANS64.TRYWAIT P0, [R0+URZ], R3 ;  /* 0x00000003000075a7 */ /* 0x0022a400080011ff */
[----:B--2---:R-:W-:Y:S05]  /*9b70*/  @!P0 NANOSLEEP.SYNCS 0x989680 ;  /* 0x009896800000895d */ /* 0x004fea0003900000 */
[----:B------:R-:W2:Y:S02]  /*9b80*/  @!P0 SYNCS.PHASECHK.TRANS64 P0, [R0+URZ], R3 ;  /* 0x00000003000085a7 */ /* 0x000ea400080010ff */
[----:B--2---:R-:W-:Y:S05]  /*9b90*/  @!P0 BRA `(.L_x_221) ;  /* 0xfffffffc00f08947 */ /* 0x004fea000383ffff */
[----:B------:R-:W-:Y:S05]  /*9ba0*/  BRA `(.L_x_222) ;  /* 0xffffffa800087947 */ /* 0x000fea000383ffff */
.L_x_77:
[----:B------:R-:W-:-:S07]  /*9bb0*/  MOV R0, UR4 ;  /* 0x0000000400007c02 */ /* 0x000fce0008000f00 */
.L_x_223:
[----:B-1----:R1:W2:Y:S02]  /*9bc0*/  SYNCS.PHASECHK.TRANS64.TRYWAIT P0, [R0+URZ], R3 ;  /* 0x00000003000075a7 */ /* 0x0022a400080011ff */
[----:B--2---:R-:W-:Y:S05]  /*9bd0*/  @!P0 NANOSLEEP.SYNCS 0x989680 ;  /* 0x009896800000895d */ /* 0x004fea0003900000 */
[----:B------:R-:W2:Y:S02]  /*9be0*/  @!P0 SYNCS.PHASECHK.TRANS64 P0, [R0+URZ], R3 ;  /* 0x00000003000085a7 */ /* 0x000ea400080010ff */
[----:B--2---:R-:W-:Y:S05]  /*9bf0*/  @!P0 BRA `(.L_x_223) ;  /* 0xfffffffc00f08947 */ /* 0x004fea000383ffff */
[----:B------:R-:W-:Y:S05]  /*9c00*/  BRA `(.L_x_224) ;  /* 0xffffffa800147947 */ /* 0x000fea000383ffff */
.L_x_78:
[----:B------:R-:W-:-:S07]  /*9c10*/  MOV R0, UR4 ;  /* 0x0000000400007c02 */ /* 0x000fce0008000f00 */
.L_x_225:
[----:B-1----:R1:W2:Y:S02]  /*9c20*/  SYNCS.PHASECHK.TRANS64.TRYWAIT P0, [R0+URZ], R3 ;  /* 0x00000003000075a7 */ /* 0x0022a400080011ff */
[----:B--2---:R-:W-:Y:S05]  /*9c30*/  @!P0 NANOSLEEP.SYNCS 0x989680 ;  /* 0x009896800000895d */ /* 0x004fea0003900000 */
[----:B------:R-:W2:Y:S02]  /*9c40*/  @!P0 SYNCS.PHASECHK.TRANS64 P0, [R0+URZ], R3 ;  /* 0x00000003000085a7 */ /* 0x000ea400080010ff */
[----:B--2---:R-:W-:Y:S05]  /*9c50*/  @!P0 BRA `(.L_x_225) ;  /* 0xfffffffc00f08947 */ /* 0x004fea000383ffff */
[----:B------:R-:W-:Y:S05]  /*9c60*/  BRA `(.L_x_226) ;  /* 0xffffffa800207947 */ /* 0x000fea000383ffff */
.L_x_79:
[----:B------:R-:W-:-:S07]  /*9c70*/  MOV R0, UR4 ;  /* 0x0000000400007c02 */ /* 0x000fce0008000f00 */
.L_x_227:
[----:B-1----:R1:W2:Y:S02]  /*9c80*/  SYNCS.PHASECHK.TRANS64.TRYWAIT P0, [R0+URZ], R3 ;  /* 0x00000003000075a7 */ /* 0x0022a400080011ff */
[----:B--2---:R-:W-:Y:S05]  /*9c90*/  @!P0 NANOSLEEP.SYNCS 0x989680 ;  /* 0x009896800000895d */ /* 0x004fea0003900000 */
[----:B------:R-:W2:Y:S02]  /*9ca0*/  @!P0 SYNCS.PHASECHK.TRANS64 P0, [R0+URZ], R3 ;  /* 0x00000003000085a7 */ /* 0x000ea400080010ff */
[----:B--2---:R-:W-:Y:S05]  /*9cb0*/  @!P0 BRA `(.L_x_227) ;  /* 0xfffffffc00f08947 */ /* 0x004fea000383ffff */
[----:B------:R-:W-:Y:S05]  /*9cc0*/  BRA `(.L_x_228) ;  /* 0xffffffa8002c7947 */ /* 0x000fea000383ffff */
.L_x_80:
[----:B------:R-:W-:-:S07]  /*9cd0*/  MOV R0, UR4 ;  /* 0x0000000400007c02 */ /* 0x000fce0008000f00 */
.L_x_229:
[----:B-1----:R1:W2:Y:S02]  /*9ce0*/  SYNCS.PHASECHK.TRANS64.TRYWAIT P0, [R0+URZ], R3 ;  /* 0x00000003000075a7 */ /* 0x0022a400080011ff */
[----:B--2---:R-:W-:Y:S05]  /*9cf0*/  @!P0 NANOSLEEP.SYNCS 0x989680 ;  /* 0x009896800000895d */ /* 0x004fea0003900000 */
[----:B------:R-:W2:Y:S02]  /*9d00*/  @!P0 SYNCS.PHASECHK.TRANS64 P0, [R0+URZ], R3 ;  /* 0x00000003000085a7 */ /* 0x000ea400080010ff */
[----:B--2---:R-:W-:Y:S05]  /*9d10*/  @!P0 BRA `(.L_x_229) ;  /* 0xfffffffc00f08947 */ /* 0x004fea000383ffff */
[----:B------:R-:W-:Y:S05]  /*9d20*/  BRA `(.L_x_230) ;  /* 0xffffffa800387947 */ /* 0x000fea000383ffff */
.L_x_81:
[----:B------:R-:W-:-:S07]  /*9d30*/  MOV R0, UR4 ;  /* 0x0000000400007c02 */ /* 0x000fce0008000f00 */
.L_x_231:
[----:B-1----:R1:W2:Y:S02]  /*9d40*/  SYNCS.PHASECHK.TRANS64.TRYWAIT P0, [R0+URZ], R3 ;  /* 0x00000003000075a7 */ /* 0x0022a400080011ff */
[----:B--2---:R-:W-:Y:S05]  /*9d50*/  @!P0 NANOSLEEP.SYNCS 0x989680 ;  /* 0x009896800000895d */ /* 0x004fea0003900000 */
[----:B------:R-:W2:Y:S02]  /*9d60*/  @!P0 SYNCS.PHASECHK.TRANS64 P0, [R0+URZ], R3 ;  /* 0x00000003000085a7 */ /* 0x000ea400080010ff */
[----:B--2---:R-:W-:Y:S05]  /*9d70*/  @!P0 BRA `(.L_x_231) ;  /* 0xfffffffc00f08947 */ /* 0x004fea000383ffff */
[----:B------:R-:W-:Y:S05]  /*9d80*/  BRA `(.L_x_232) ;  /* 0xffffffa800447947 */ /* 0x000fea000383ffff */
.L_x_82:
[----:B------:R-:W-:-:S07]  /*9d90*/  MOV R0, UR4 ;  /* 0x0000000400007c02 */ /* 0x000fce0008000f00 */
.L_x_233:
[----:B-1----:R1:W2:Y:S02]  /*9da0*/  SYNCS.PHASECHK.TRANS64.TRYWAIT P0, [R0+URZ], R3 ;  /* 0x00000003000075a7 */ /* 0x0022a400080011ff */
[----:B--2---:R-:W-:Y:S05]  /*9db0*/  @!P0 NANOSLEEP.SYNCS 0x989680 ;  /* 0x009896800000895d */ /* 0x004fea0003900000 */
[----:B------:R-:W2:Y:S02]  /*9dc0*/  @!P0 SYNCS.PHASECHK.TRANS64 P0, [R0+URZ], R3 ;  /* 0x00000003000085a7 */ /* 0x000ea400080010ff */
[----:B--2---:R-:W-:Y:S05]  /*9dd0*/  @!P0 BRA `(.L_x_233) ;  /* 0xfffffffc00f08947 */ /* 0x004fea000383ffff */
[----:B------:R-:W-:Y:S05]  /*9de0*/  BRA `(.L_x_234) ;  /* 0xffffffa800507947 */ /* 0x000fea000383ffff */
.L_x_83:
[----:B------:R-:W-:-:S07]  /*9df0*/  MOV R0, UR4 ;  /* 0x0000000400007c02 */ /* 0x000fce0008000f00 */
.L_x_235:
[----:B-1----:R1:W2:Y:S02]  /*9e00*/  SYNCS.PHASECHK.TRANS64.TRYWAIT P0, [R0+URZ], R3 ;  /* 0x00000003000075a7 */ /* 0x0022a400080011ff */
[----:B--2---:R-:W-:Y:S05]  /*9e10*/  @!P0 NANOSLEEP.SYNCS 0x989680 ;  /* 0x009896800000895d */ /* 0x004fea0003900000 */
[----:B------:R-:W2:Y:S02]  /*9e20*/  @!P0 SYNCS.PHASECHK.TRANS64 P0, [R0+URZ], R3 ;  /* 0x00000003000085a7 */ /* 0x000ea400080010ff */
[----:B--2---:R-:W-:Y:S05]  /*9e30*/  @!P0 BRA `(.L_x_235) ;  /* 0xfffffffc00f08947 */ /* 0x004fea000383ffff */
[----:B------:R-:W-:Y:S05]  /*9e40*/  BRA `(.L_x_236) ;  /* 0xffffffa8005c7947 */ /* 0x000fea000383ffff */
.L_x_84:
[----:B------:R-:W-:-:S07]  /*9e50*/  MOV R0, UR4 ;  /* 0x0000000400007c02 */ /* 0x000fce0008000f00 */
.L_x_237:
[----:B-1----:R1:W2:Y:S02]  /*9e60*/  SYNCS.PHASECHK.TRANS64.TRYWAIT P0, [R0+URZ], R3 ;  /* 0x00000003000075a7 */ /* 0x0022a400080011ff */
[----:B--2---:R-:W-:Y:S05]  /*9e70*/  @!P0 NANOSLEEP.SYNCS 0x989680 ;  /* 0x009896800000895d */ /* 0x004fea0003900000 */
[----:B------:R-:W2:Y:S02]  /*9e80*/  @!P0 SYNCS.PHASECHK.TRANS64 P0, [R0+URZ], R3 ;  /* 0x00000003000085a7 */ /* 0x000ea400080010ff */
[----:B--2---:R-:W-:Y:S05]  /*9e90*/  @!P0 BRA `(.L_x_237) ;  /* 0xfffffffc00f08947 */ /* 0x004fea000383ffff */
[----:B------:R-:W-:Y:S05]  /*9ea0*/  BRA `(.L_x_238) ;  /* 0xffffffa800687947 */ /* 0x000fea000383ffff */
.L_x_85:
[----:B------:R-:W-:-:S07]  /*9eb0*/  MOV R0, UR4 ;  /* 0x0000000400007c02 */ /* 0x000fce0008000f00 */
.L_x_239:
[----:B-1----:R1:W2:Y:S02]  /*9ec0*/  SYNCS.PHASECHK.TRANS64.TRYWAIT P0, [R0+URZ], R3 ;  /* 0x00000003000075a7 */ /* 0x0022a400080011ff */
[----:B--2---:R-:W-:Y:S05]  /*9ed0*/  @!P0 NANOSLEEP.SYNCS 0x989680 ;  /* 0x009896800000895d */ /* 0x004fea0003900000 */
[----:B------:R-:W2:Y:S02]  /*9ee0*/  @!P0 SYNCS.PHASECHK.TRANS64 P0, [R0+URZ], R3 ;  /* 0x00000003000085a7 */ /* 0x000ea400080010ff */
[----:B--2---:R-:W-:Y:S05]  /*9ef0*/  @!P0 BRA `(.L_x_239) ;  /* 0xfffffffc00f08947 */ /* 0x004fea000383ffff */
[----:B------:R-:W-:Y:S05]  /*9f00*/  BRA `(.L_x_240) ;  /* 0xffffffa800747947 */ /* 0x000fea000383ffff */
.L_x_86:
[----:B------:R-:W-:-:S07]  /*9f10*/  MOV R0, UR4 ;  /* 0x0000000400007c02 */ /* 0x000fce0008000f00 */
.L_x_241:
[----:B-1----:R1:W2:Y:S02]  /*9f20*/  SYNCS.PHASECHK.TRANS64.TRYWAIT P0, [R0+URZ], R3 ;  /* 0x00000003000075a7 */ /* 0x0022a400080011ff */
[----:B--2---:R-:W-:Y:S05]  /*9f30*/  @!P0 NANOSLEEP.SYNCS 0x989680 ;  /* 0x009896800000895d */ /* 0x004fea0003900000 */
[----:B------:R-:W2:Y:S02]  /*9f40*/  @!P0 SYNCS.PHASECHK.TRANS64 P0, [R0+URZ], R3 ;  /* 0x00000003000085a7 */ /* 0x000ea400080010ff */
[----:B--2---:R-:W-:Y:S05]  /*9f50*/  @!P0 BRA `(.L_x_241) ;  /* 0xfffffffc00f08947 */ /* 0x004fea000383ffff */
[----:B------:R-:W-:Y:S05]  /*9f60*/  BRA `(.L_x_242) ;  /* 0xffffffa800807947 */ /* 0x000fea000383ffff */
.L_x_87:
[----:B------:R-:W-:-:S07]  /*9f70*/  MOV R0, UR4 ;  /* 0x0000000400007c02 */ /* 0x000fce0008000f00 */
.L_x_243:
[----:B-1----:R1:W2:Y:S02]  /*9f80*/  SYNCS.PHASECHK.TRANS64.TRYWAIT P0, [R0+URZ], R3 ;  /* 0x00000003000075a7 */ /* 0x0022a400080011ff */
[----:B--2---:R-:W-:Y:S05]  /*9f90*/  @!P0 NANOSLEEP.SYNCS 0x989680 ;  /* 0x009896800000895d */ /* 0x004fea0003900000 */
[----:B------:R-:W2:Y:S02]  /*9fa0*/  @!P0 SYNCS.PHASECHK.TRANS64 P0, [R0+URZ], R3 ;  /* 0x00000003000085a7 */ /* 0x000ea400080010ff */
[----:B--2---:R-:W-:Y:S05]  /*9fb0*/  @!P0 BRA `(.L_x_243) ;  /* 0xfffffffc00f08947 */ /* 0x004fea000383ffff */
[----:B------:R-:W-:Y:S05]  /*9fc0*/  BRA `(.L_x_244) ;  /* 0xffffffa8008c7947 */ /* 0x000fea000383ffff */
.L_x_88:
[----:B------:R-:W-:-:S07]  /*9fd0*/  MOV R0, UR4 ;  /* 0x0000000400007c02 */ /* 0x000fce0008000f00 */
.L_x_245:
[----:B-1----:R1:W2:Y:S02]  /*9fe0*/  SYNCS.PHASECHK.TRANS64.TRYWAIT P0, [R0+URZ], R3 ;  /* 0x00000003000075a7 */ /* 0x0022a400080011ff */
[----:B--2---:R-:W-:Y:S05]  /*9ff0*/  @!P0 NANOSLEEP.SYNCS 0x989680 ;  /* 0x009896800000895d */ /* 0x004fea0003900000 */
[----:B------:R-:W2:Y:S02]  /*a000*/  @!P0 SYNCS.PHASECHK.TRANS64 P0, [R0+URZ], R3 ;  /* 0x00000003000085a7 */ /* 0x000ea400080010ff */
[----:B--2---:R-:W-:Y:S05]  /*a010*/  @!P0 BRA `(.L_x_245) ;  /* 0xfffffffc00f08947 */ /* 0x004fea000383ffff */
[----:B------:R-:W-:Y:S05]  /*a020*/  BRA `(.L_x_246) ;  /* 0xffffffa800987947 */ /* 0x000fea000383ffff */
.L_x_89:
[----:B------:R-:W-:-:S07]  /*a030*/  MOV R0, UR4 ;  /* 0x0000000400007c02 */ /* 0x000fce0008000f00 */
.L_x_247:
[----:B-1----:R1:W2:Y:S02]  /*a040*/  SYNCS.PHASECHK.TRANS64.TRYWAIT P0, [R0+URZ], R3 ;  /* 0x00000003000075a7 */ /* 0x0022a400080011ff */
[----:B--2---:R-:W-:Y:S05]  /*a050*/  @!P0 NANOSLEEP.SYNCS 0x989680 ;  /* 0x009896800000895d */ /* 0x004fea0003900000 */
[----:B------:R-:W2:Y:S02]  /*a060*/  @!P0 SYNCS.PHASECHK.TRANS64 P0, [R0+URZ], R3 ;  /* 0x00000003000085a7 */ /* 0x000ea400080010ff */
[----:B--2---:R-:W-:Y:S05]  /*a070*/  @!P0 BRA `(.L_x_247) ;  /* 0xfffffffc00f08947 */ /* 0x004fea000383ffff */
[----:B------:R-:W-:Y:S05]  /*a080*/  BRA `(.L_x_248) ;  /* 0xffffffa800a47947 */ /* 0x000fea000383ffff */
.L_x_90:
[----:B------:R-:W-:-:S07]  /*a090*/  MOV R0, UR4 ;  /* 0x0000000400007c02 */ /* 0x000fce0008000f00 */
.L_x_249:
[----:B-1----:R1:W2:Y:S02]  /*a0a0*/  SYNCS.PHASECHK.TRANS64.TRYWAIT P0, [R0+URZ], R3 ;  /* 0x00000003000075a7 */ /* 0x0022a400080011ff */
[----:B--2---:R-:W-:Y:S05]  /*a0b0*/  @!P0 NANOSLEEP.SYNCS 0x989680 ;  /* 0x009896800000895d */ /* 0x004fea0003900000 */
[----:B------:R-:W2:Y:S02]  /*a0c0*/  @!P0 SYNCS.PHASECHK.TRANS64 P0, [R0+URZ], R3 ;  /* 0x00000003000085a7 */ /* 0x000ea400080010ff */
[----:B--2---:R-:W-:Y:S05]  /*a0d0*/  @!P0 BRA `(.L_x_249) ;  /* 0xfffffffc00f08947 */ /* 0x004fea000383ffff */
[----:B------:R-:W-:Y:S05]  /*a0e0*/  BRA `(.L_x_250) ;  /* 0xffffffa800b07947 */ /* 0x000fea000383ffff */
.L_x_91:
[----:B------:R-:W-:-:S07]  /*a0f0*/  MOV R0, UR4 ;  /* 0x0000000400007c02 */ /* 0x000fce0008000f00 */
.L_x_251:
[----:B-1----:R1:W2:Y:S02]  /*a100*/  SYNCS.PHASECHK.TRANS64.TRYWAIT P0, [R0+URZ], R3 ;  /* 0x00000003000075a7 */ /* 0x0022a400080011ff */
[----:B--2---:R-:W-:Y:S05]  /*a110*/  @!P0 NANOSLEEP.SYNCS 0x989680 ;  /* 0x009896800000895d */ /* 0x004fea0003900000 */
[----:B------:R-:W2:Y:S02]  /*a120*/  @!P0 SYNCS.PHASECHK.TRANS64 P0, [R0+URZ], R3 ;  /* 0x00000003000085a7 */ /* 0x000ea400080010ff */
[----:B--2---:R-:W-:Y:S05]  /*a130*/  @!P0 BRA `(.L_x_251) ;  /* 0xfffffffc00f08947 */ /* 0x004fea000383ffff */
[----:B------:R-:W-:Y:S05]  /*a140*/  BRA `(.L_x_252) ;  /* 0xffffffa800bc7947 */ /* 0x000fea000383ffff */
.L_x_92:
[----:B------:R-:W-:-:S07]  /*a150*/  MOV R0, UR4 ;  /* 0x0000000400007c02 */ /* 0x000fce0008000f00 */
.L_x_253:
[----:B-1----:R1:W2:Y:S02]  /*a160*/  SYNCS.PHASECHK.TRANS64.TRYWAIT P0, [R0+URZ], R3 ;  /* 0x00000003000075a7 */ /* 0x0022a400080011ff */
[----:B--2---:R-:W-:Y:S05]  /*a170*/  @!P0 NANOSLEEP.SYNCS 0x989680 ;  /* 0x009896800000895d */ /* 0x004fea0003900000 */
[----:B------:R-:W2:Y:S02]  /*a180*/  @!P0 SYNCS.PHASECHK.TRANS64 P0, [R0+URZ], R3 ;  /* 0x00000003000085a7 */ /* 0x000ea400080010ff */
[----:B--2---:R-:W-:Y:S05]  /*a190*/  @!P0 BRA `(.L_x_253) ;  /* 0xfffffffc00f08947 */ /* 0x004fea000383ffff */
[----:B------:R-:W-:Y:S05]  /*a1a0*/  BRA `(.L_x_254) ;  /* 0xffffffa800c87947 */ /* 0x000fea000383ffff */
.L_x_93:
[----:B------:R-:W-:-:S07]  /*a1b0*/  MOV R0, UR4 ;  /* 0x0000000400007c02 */ /* 0x000fce0008000f00 */
.L_x_255:
[----:B-1----:R1:W2:Y:S02]  /*a1c0*/  SYNCS.PHASECHK.TRANS64.TRYWAIT P0, [R0+URZ], R3 ;  /* 0x00000003000075a7 */ /* 0x0022a400080011ff */
[----:B--2---:R-:W-:Y:S05]  /*a1d0*/  @!P0 NANOSLEEP.SYNCS 0x989680 ;  /* 0x009896800000895d */ /* 0x004fea0003900000 */
[----:B------:R-:W2:Y:S02]  /*a1e0*/  @!P0 SYNCS.PHASECHK.TRANS64 P0, [R0+URZ], R3 ;  /* 0x00000003000085a7 */ /* 0x000ea400080010ff */
[----:B--2---:R-:W-:Y:S05]  /*a1f0*/  @!P0 BRA `(.L_x_255) ;  /* 0xfffffffc00f08947 */ /* 0x004fea000383ffff */
[----:B------:R-:W-:Y:S05]  /*a200*/  BRA `(.L_x_256) ;  /* 0xffffffa800d47947 */ /* 0x000fea000383ffff */
.L_x_96:
[----:B------:R-:W-:-:S07]  /*a210*/  MOV R4, UR40 ;  /* 0x0000002800047c02 */ /* 0x000fce0008000f00 */
.L_x_257:
[----:B--2---:R2:W3:Y:S02]  /*a220*/  SYNCS.PHASECHK.TRANS64.TRYWAIT P1, [R4+URZ+0x388], R7 ;  /* 0x00038807040075a7 */ /* 0x0044e400080211ff */
[----:B---3--:R-:W-:Y:S05]  /*a230*/  @!P1 NANOSLEEP.SYNCS 0x989680 ;  /* 0x009896800000995d */ /* 0x008fea0003900000 */
[----:B------:R-:W3:Y:S02]  /*a240*/  @!P1 SYNCS.PHASECHK.TRANS64 P1, [R4+URZ+0x388], R7 ;  /* 0x00038807040095a7 */ /* 0x000ee400080210ff */
[----:B---3--:R-:W-:Y:S05]  /*a250*/  @!P1 BRA `(.L_x_257) ;  /* 0xfffffffc00f09947 */ /* 0x008fea000383ffff */
[----:B------:R-:W-:Y:S05]  /*a260*/  BRA `(.L_x_258) ;  /* 0xffffffac00387947 */ /* 0x000fea000383ffff */
.L_x_97:
[----:B--2---:R-:W-:-:S07]  /*a270*/  MOV R4, UR40 ;  /* 0x0000002800047c02 */ /* 0x004fce0008000f00 */
.L_x_259:
[----:B--2---:R2:W3:Y:S02]  /*a280*/  SYNCS.PHASECHK.TRANS64.TRYWAIT P1, [R4+URZ+0x380], R5 ;  /* 0x00038005040075a7 */ /* 0x0044e400080211ff */
[----:B---3--:R-:W-:Y:S05]  /*a290*/  @!P1 NANOSLEEP.SYNCS 0x989680 ;  /* 0x009896800000995d */ /* 0x008fea0003900000 */
[----:B------:R-:W3:Y:S02]  /*a2a0*/  @!P1 SYNCS.PHASECHK.TRANS64 P1, [R4+URZ+0x380], R5 ;  /* 0x00038005040095a7 */ /* 0x000ee400080210ff */
[----:B---3--:R-:W-:Y:S05]  /*a2b0*/  @!P1 BRA `(.L_x_259) ;  /* 0xfffffffc00f09947 */ /* 0x008fea000383ffff */
[----:B------:R-:W-:Y:S05]  /*a2c0*/  BRA `(.L_x_260) ;  /* 0xffffffac00407947 */ /* 0x000fea000383ffff */
.L_x_105:
[----:B------:R-:W-:-:S07]  /*a2d0*/  MOV R0, UR7 ;  /* 0x0000000700007c02 */ /* 0x000fce0008000f00 */
.L_x_261:
[----:B--2---:R2:W3:Y:S02]  /*a2e0*/  SYNCS.PHASECHK.TRANS64.TRYWAIT P0, [R0+URZ+0x380], R5 ;  /* 0x00038005000075a7 */ /* 0x0044e400080011ff */
[----:B---3--:R-:W-:Y:S05]  /*a2f0*/  @!P0 NANOSLEEP.SYNCS 0x989680 ;  /* 0x009896800000895d */ /* 0x008fea0003900000 */
[----:B------:R-:W3:Y:S02]  /*a300*/  @!P0 SYNCS.PHASECHK.TRANS64 P0, [R0+URZ+0x380], R5 ;  /* 0x00038005000085a7 */ /* 0x000ee400080010ff */
[----:B---3--:R-:W-:Y:S05]  /*a310*/  @!P0 BRA `(.L_x_261) ;  /* 0xfffffffc00f08947 */ /* 0x008fea000383ffff */
[----:B------:R-:W-:Y:S05]  /*a320*/  BRA `(.L_x_262) ;  /* 0xffffffb000ac7947 */ /* 0x000fea000383ffff */
.L_x_106:
[----:B------:R-:W-:-:S07]  /*a330*/  MOV R5, UR9 ;  /* 0x0000000900057c02 */ /* 0x000fce0008000f00 */
.L_x_263:
[----:B--2---:R2:W3:Y:S02]  /*a340*/  SYNCS.PHASECHK.TRANS64.TRYWAIT P0, [R5+URZ+0x3a0], R0 ;  /* 0x0003a000050075a7 */ /* 0x0044e400080011ff */
[----:B---3--:R-:W-:Y:S05]  /*a350*/  @!P0 NANOSLEEP.SYNCS 0x989680 ;  /* 0x009896800000895d */ /* 0x008fea0003900000 */
[----:B------:R-:W3:Y:S02]  /*a360*/  @!P0 SYNCS.PHASECHK.TRANS64 P0, [R5+URZ+0x3a0], R0 ;  /* 0x0003a000050085a7 */ /* 0x000ee400080010ff */
[----:B---3--:R-:W-:Y:S05]  /*a370*/  @!P0 BRA `(.L_x_263) ;  /* 0xfffffffc00f08947 */ /* 0x008fea000383ffff */
[----:B------:R-:W-:Y:S05]  /*a380*/  BRA `(.L_x_264) ;  /* 0xffffffb000c87947 */ /* 0x000fea000383ffff */
.L_x_109:
[----:B--2---:R-:W-:Y:S07]  /*a390*/  MOV R0, UR8 ;  /* 0x0000000800007c02 */ /* 0x004fee0008000f00 */
.L_x_265:
[----:B--2---:R2:W3:Y:S02]  /*a3a0*/  SYNCS.PHASECHK.TRANS64.TRYWAIT P0, [R0+URZ], R5 ;  /* 0x00000005000075a7 */ /* 0x0044e400080011ff */
[----:B---3--:R-:W-:Y:S05]  /*a3b0*/  @!P0 NANOSLEEP.SYNCS 0x989680 ;  /* 0x009896800000895d */ /* 0x008fea0003900000 */
[----:B------:R-:W3:Y:S02]  /*a3c0*/  @!P0 SYNCS.PHASECHK.TRANS64 P0, [R0+URZ], R5 ;  /* 0x00000005000085a7 */ /* 0x000ee400080010ff */
[----:B---3--:R-:W-:Y:S05]  /*a3d0*/  @!P0 BRA `(.L_x_265) ;  /* 0xfffffffc00f08947 */ /* 0x008fea000383ffff */
[----:B------:R-:W-:Y:S05]  /*a3e0*/  BRA `(.L_x_108) ;  /* 0xffffffb000f87947 */ /* 0x000fea000383ffff */
.L_x_112:
[----:B------:R-:W-:-:S07]  /*a3f0*/  MOV R0, UR5 ;  /* 0x0000000500007c02 */ /* 0x000fce0008000f00 */
.L_x_266:
[----:B--2---:R2:W4:Y:S02]  /*a400*/  SYNCS.PHASECHK.TRANS64.TRYWAIT P0, [R0+URZ], R3 ;  /* 0x00000003000075a7 */ /* 0x00452400080011ff */
[----:B----4-:R-:W-:Y:S05]  /*a410*/  @!P0 NANOSLEEP.SYNCS 0x989680 ;  /* 0x009896800000895d */ /* 0x010fea0003900000 */
[----:B------:R-:W4:Y:S02]  /*a420*/  @!P0 SYNCS.PHASECHK.TRANS64 P0, [R0+URZ], R3 ;  /* 0x00000003000085a7 */ /* 0x000f2400080010ff */
[----:B----4-:R-:W-:Y:S05]  /*a430*/  @!P0 BRA `(.L_x_266) ;  /* 0xfffffffc00f08947 */ /* 0x010fea000383ffff */
[----:B------:R-:W-:Y:S05]  /*a440*/  BRA `(.L_x_267) ;  /* 0xffffffb400a07947 */ /* 0x000fea000383ffff */
.L_x_113:
[----:B------:R-:W-:-:S07]  /*a450*/  MOV R0, UR6 ;  /* 0x0000000600007c02 */ /* 0x000fce0008000f00 */
.L_x_268:
[----:B--2---:R2:W4:Y:S02]  /*a460*/  SYNCS.PHASECHK.TRANS64.TRYWAIT P0, [R0+URZ], R3 ;  /* 0x00000003000075a7 */ /* 0x00452400080011ff */
[----:B----4-:R-:W-:Y:S05]  /*a470*/  @!P0 NANOSLEEP.SYNCS 0x989680 ;  /* 0x009896800000895d */ /* 0x010fea0003900000 */
[----:B------:R-:W4:Y:S02]  /*a480*/  @!P0 SYNCS.PHASECHK.TRANS64 P0, [R0+URZ], R3 ;  /* 0x00000003000085a7 */ /* 0x000f2400080010ff */
[----:B----4-:R-:W-:Y:S05]  /*a490*/  @!P0 BRA `(.L_x_268) ;  /* 0xfffffffc00f08947 */ /* 0x010fea000383ffff */
[----:B------:R-:W-:Y:S05]  /*a4a0*/  BRA `(.L_x_269) ;  /* 0xffffffb400ac7947 */ /* 0x000fea000383ffff */
.L_x_118:
[----:B------:R-:W-:Y:S07]  /*a4b0*/  MOV R0, UR14 ;  /* 0x0000000e00007c02 */ /* 0x000fee0008000f00 */
.L_x_270:
[----:B---3--:R3:W1:Y:S02]  /*a4c0*/  SYNCS.PHASECHK.TRANS64.TRYWAIT P0, [R0+URZ+0x380], R3 ;  /* 0x00038003000075a7 */ /* 0x00866400080011ff */
[----:B-1----:R-:W-:Y:S05]  /*a4d0*/  @!P0 NANOSLEEP.SYNCS 0x989680 ;  /* 0x009896800000895d */ /* 0x002fea0003900000 */
[----:B------:R-:W1:Y:S02]  /*a4e0*/  @!P0 SYNCS.PHASECHK.TRANS64 P0, [R0+URZ+0x380], R3 ;  /* 0x00038003000085a7 */ /* 0x000e6400080010ff */
[----:B-1----:R-:W-:Y:S05]  /*a4f0*/  @!P0 BRA `(.L_x_270) ;  /* 0xfffffffc00f08947 */ /* 0x002fea000383ffff */
[----:B------:R-:W-:Y:S05]  /*a500*/  BRA `(.L_x_271) ;  /* 0xffffffb800d87947 */ /* 0x000fea000383ffff */
.L_x_121:
[----:B------:R-:W-:Y:S07]  /*a510*/  MOV R0, UR14 ;  /* 0x0000000e00007c02 */ /* 0x000fee0008000f00 */
.L_x_272:
[----:B--2---:R2:W3:Y:S02]  /*a520*/  SYNCS.PHASECHK.TRANS64.TRYWAIT P0, [R0+URZ+0x378], R3 ;  /* 0x00037803000075a7 */ /* 0x0044e400080011ff */
[----:B---3--:R-:W-:Y:S05]  /*a530*/  @!P0 NANOSLEEP.SYNCS 0x989680 ;  /* 0x009896800000895d */ /* 0x008fea0003900000 */
[----:B------:R-:W3:Y:S02]  /*a540*/  @!P0 SYNCS.PHASECHK.TRANS64 P0, [R0+URZ+0x378], R3 ;  /* 0x00037803000085a7 */ /* 0x000ee400080010ff */
[----:B---3--:R-:W-:Y:S05]  /*a550*/  @!P0 BRA `(.L_x_272) ;  /* 0xfffffffc00f08947 */ /* 0x008fea000383ffff */
[----:B------:R-:W-:Y:S05]  /*a560*/  BRA `(.L_x_120) ;  /* 0xffffffbc00cc7947 */ /* 0x000fea000383ffff */
.L_x_124:
[----:B------:R-:W-:Y:S07]  /*a570*/  MOV R0, UR14 ;  /* 0x0000000e00007c02 */ /* 0x000fee0008000f00 */
.L_x_273:
[----:B-1----:R1:W2:Y:S02]  /*a580*/  SYNCS.PHASECHK.TRANS64.TRYWAIT P2, [R0+URZ+0x368], R29 ;  /* 0x0003681d000075a7 */ /* 0x0022a400080411ff */
[----:B--2---:R-:W-:Y:S05]  /*a590*/  @!P2 NANOSLEEP.SYNCS 0x989680 ;  /* 0x009896800000a95d */ /* 0x004fea0003900000 */
[----:B------:R-:W2:Y:S02]  /*a5a0*/  @!P2 SYNCS.PHASECHK.TRANS64 P2, [R0+URZ+0x368], R29 ;  /* 0x0003681d0000a5a7 */ /* 0x000ea400080410ff */
[----:B--2---:R-:W-:Y:S05]  /*a5b0*/  @!P2 BRA `(.L_x_273) ;  /* 0xfffffffc00f0a947 */ /* 0x004fea000383ffff */
[----:B------:R-:W-:Y:S05]  /*a5c0*/  BRA `(.L_x_274) ;  /* 0xffffffc000a87947 */ /* 0x000fea000383ffff */
.L_x_129:
[----:B------:R-:W-:Y:S07]  /*a5d0*/  MOV R0, UR43 ;  /* 0x0000002b00007c02 */ /* 0x000fee0008000f00 */
.L_x_275:
[----:B--2---:R2:W4:Y:S02]  /*a5e0*/  SYNCS.PHASECHK.TRANS64.TRYWAIT P0, [R0+URZ+0x380], R3 ;  /* 0x00038003000075a7 */ /* 0x00452400080011ff */
[----:B----4-:R-:W-:Y:S05]  /*a5f0*/  @!P0 NANOSLEEP.SYNCS 0x989680 ;  /* 0x009896800000895d */ /* 0x010fea0003900000 */
[----:B------:R-:W4:Y:S02]  /*a600*/  @!P0 SYNCS.PHASECHK.TRANS64 P0, [R0+URZ+0x380], R3 ;  /* 0x00038003000085a7 */ /* 0x000f2400080010ff */
[----:B----4-:R-:W-:Y:S05]  /*a610*/  @!P0 BRA `(.L_x_275) ;  /* 0xfffffffc00f08947 */ /* 0x010fea000383ffff */
[----:B------:R-:W-:Y:S05]  /*a620*/  BRA `(.L_x_276) ;  /* 0xffffffc800747947 */ /* 0x000fea000383ffff */
.L_x_140:
[----:B-1----:R-:W-:Y:S04]  /*a630*/  MOV R0, UR43 ;  /* 0x0000002b00007c02 */ /* 0x002fe80008000f00 */
[----:B------:R1:W2:Y:S03]  /*a640*/  SYNCS.PHASECHK.TRANS64.TRYWAIT P1, [R0+URZ+0x360], R5 ;  /* 0x00036005000075a7 */ /* 0x0002a600080211ff */
[----:B--2---:R-:W-:Y:S05]  /*a650*/  @!P1 NANOSLEEP.SYNCS 0x989680 ;  /* 0x009896800000995d */ /* 0x004fea0003900000 */
[----:B------:R-:W2:Y:S02]  /*a660*/  @!P1 SYNCS.PHASECHK.TRANS64 P1, [R0+URZ+0x360], R5 ;  /* 0x00036005000095a7 */ /* 0x000ea400080210ff */
[----:B--2---:R-:W-:Y:S05]  /*a670*/  @!P1 BRA `(.L_x_140) ;  /* 0xfffffffc00ec9947 */ /* 0x004fea000383ffff */
[----:B------:R-:W-:Y:S05]  /*a680*/  BRA `(.L_x_139) ;  /* 0xffffffd400c87947 */ /* 0x000fea000383ffff */
.L_x_142:
[----:B------:R1:W1:Y:S02]  /*a690*/  SYNCS.PHASECHK.TRANS64.TRYWAIT P1, [R92+URZ+0x390], R3 ;  /* 0x000390035c0075a7 */ /* 0x00026400080211ff */
[----:B-1----:R-:W-:Y:S05]  /*a6a0*/  @!P1 NANOSLEEP.SYNCS 0x989680 ;  /* 0x009896800000995d */ /* 0x002fea0003900000 */
[----:B------:R-:W1:Y:S02]  /*a6b0*/  @!P1 SYNCS.PHASECHK.TRANS64 P1, [R92+URZ+0x390], R3 ;  /* 0x000390035c0095a7 */ /* 0x000e6400080210ff */
[----:B-1----:R-:W-:Y:S05]  /*a6c0*/  @!P1 BRA `(.L_x_142) ;  /* 0xfffffffc00f09947 */ /* 0x002fea000383ffff */
[----:B------:R-:W-:Y:S05]  /*a6d0*/  BRA `(.L_x_141) ;  /* 0xffffffd800047947 */ /* 0x000fea000383ffff */
        .weak           $__internal_0_$__cuda_sm10x_tcgen05_guardrail_trap_col_being_dealloced_not_returned_by_alloc
        .type           $__internal_0_$__cuda_sm10x_tcgen05_guardrail_trap_col_being_dealloced_not_returned_by_alloc,@function
        .size           $__internal_0_$__cuda_sm10x_tcgen05_guardrail_trap_col_being_dealloced_not_returned_by_alloc,($__internal_1_$__cuda_sm10x_tcgen05_guardrail_trap_phase_invalid_during_alloc - $__internal_0_$__cuda_sm10x_tcgen05_guardrail_trap_col_being_dealloced_not_returned_by_alloc)
$__internal_0_$__cuda_sm10x_tcgen05_guardrail_trap_col_being_dealloced_not_returned_by_alloc:
[----:B------:R-:W-:Y:S05]  /*a6e0*/  BPT.TRAP 0x1 ;  /* 0x000000040000795c */ /* 0x000fea0000300000 */
[----:B------:R-:W-:-:S04]  /*a6f0*/  HFMA2 R3, -RZ, RZ, 0, 0 ;  /* 0x00000000ff037431 */ /* 0x000fc800000001ff */
[----:B------:R-:W-:Y:S05]  /*a700*/  RET.REL.NODEC R2 `(_ZN7cutlass13device_kernelINS_4conv6kernel13ConvUniversalINS1_16ConvProblemShapeILNS1_8OperatorE2ELi2EEENS1_10collective14CollectiveConvINS1_47MainloopSm100TmaUmmaWarpSpecializedImplicitGemmILS5_2ELi54ELi2ELi1ELi2EN4cute5tupleIJNSA_1CILi2EEENSC_ILi1EEESE_EEEEENSB_IJNSC_ILi64EEENSB_IJSH_EEENSB_IJNSC_ILi32EEEEEEEEENS_12float_e4m3_tESM_NSA_8TiledMMAINSA_8MMA_AtomIJNSA_10MMA_TraitsINSA_19SM100_MMA_F8F6F4_SSEJSM_SM_fSH_SH_NSA_17integral_constantINSA_4UMMA5MajorELST_1EEESU_NSR_INSS_7ScaleInELSV_0EEESW_EEEEEENSA_6LayoutINSB_IJSE_SE_SE_EEENSB_IJNSC_ILi0EEES11_S11_EEEEENSB_IJNSA_10UnderscoreES14_S14_EEEEENS7_6detail27Sm100ImplicitGemmTileTraitsINSA_13SM90_TMA_LOADENSA_14ComposedLayoutINSA_7SwizzleILi2ELi4ELi3EEENSA_18smem_ptr_flag_bitsILi8EEENSZ_INSB_IJSH_NSC_ILi8EEEEEENSB_IJSE_SH_EEEEEEEvEENS18_INSA_30SM90_TMA_LOAD_IM2COL_MULTICASTES1J_vEEEENS_8epilogue10collective18CollectiveEpilogueINS1O_23Sm100TmaWarpSpecializedILi1ELi1ELi32ELb0ELb0EEEJSL_NSB_IJNSZ_ISH_SE_EES1T_EEESM_NSB_IJlNSB_IJSE_llEEES11_EEESM_S1W_NS1O_6fusion15FusionCallbacksIS1S_NS1X_17LinearCombinationISM_fSM_fLNS_15FloatRoundStyleE2EEESL_S1U_JEEENSA_5SM1004TMEM4LOAD26SM100_TMEM_LOAD_16dp32b32xES19_NS1A_IS1C_S1E_NSZ_INSB_IJS1F_SH_EEENSB_IJSH_SE_EEEEEEENSA_39AutoVectorizingCopyWithAssumedAlignmentILi128EEENSA_14SM90_TMA_STOREES2A_S2C_S2C_EEEvvEEEEvNT_6ParamsE) ;  /* 0xffffff58023c7950 */ /* 0x000fea0003c3ffff */
        .weak           $__internal_1_$__cuda_sm10x_tcgen05_guardrail_trap_phase_invalid_during_alloc
        .type           $__internal_1_$__cuda_sm10x_tcgen05_guardrail_trap_phase_invalid_during_alloc,@function
        .size           $__internal_1_$__cuda_sm10x_tcgen05_guardrail_trap_phase_invalid_during_alloc,($__internal_2_$__cuda_sm10x_tcgen05_guardrail_trap_unallocated_columns_being_dealloced - $__internal_1_$__cuda_sm10x_tcgen05_guardrail_trap_phase_invalid_during_alloc)
$__internal_1_$__cuda_sm10x_tcgen05_guardrail_trap_phase_invalid_during_alloc:
[----:B------:R-:W-:Y:S05]  /*a710*/  BPT.TRAP 0x1 ;  /* 0x000000040000795c */ /* 0x000fea0000300000 */
[----:B------:R-:W-:-:S04]  /*a720*/  MOV R3, 0x0 ;  /* 0x0000000000037802 */ /* 0x000fc80000000f00 */
[----:B------:R-:W-:Y:S05]  /*a730*/  RET.REL.NODEC R2 `(_ZN7cutlass13device_kernelINS_4conv6kernel13ConvUniversalINS1_16ConvProblemShapeILNS1_8OperatorE2ELi2EEENS1_10collective14CollectiveConvINS1_47MainloopSm100TmaUmmaWarpSpecializedImplicitGemmILS5_2ELi54ELi2ELi1ELi2EN4cute5tupleIJNSA_1CILi2EEENSC_ILi1EEESE_EEEEENSB_IJNSC_ILi64EEENSB_IJSH_EEENSB_IJNSC_ILi32EEEEEEEEENS_12float_e4m3_tESM_NSA_8TiledMMAINSA_8MMA_AtomIJNSA_10MMA_TraitsINSA_19SM100_MMA_F8F6F4_SSEJSM_SM_fSH_SH_NSA_17integral_constantINSA_4UMMA5MajorELST_1EEESU_NSR_INSS_7ScaleInELSV_0EEESW_EEEEEENSA_6LayoutINSB_IJSE_SE_SE_EEENSB_IJNSC_ILi0EEES11_S11_EEEEENSB_IJNSA_10UnderscoreES14_S14_EEEEENS7_6detail27Sm100ImplicitGemmTileTraitsINSA_13SM90_TMA_LOADENSA_14ComposedLayoutINSA_7SwizzleILi2ELi4ELi3EEENSA_18smem_ptr_flag_bitsILi8EEENSZ_INSB_IJSH_NSC_ILi8EEEEEENSB_IJSE_SH_EEEEEEEvEENS18_INSA_30SM90_TMA_LOAD_IM2COL_MULTICASTES1J_vEEEENS_8epilogue10collective18CollectiveEpilogueINS1O_23Sm100TmaWarpSpecializedILi1ELi1ELi32ELb0ELb0EEEJSL_NSB_IJNSZ_ISH_SE_EES1T_EEESM_NSB_IJlNSB_IJSE_llEEES11_EEESM_S1W_NS1O_6fusion15FusionCallbacksIS1S_NS1X_17LinearCombinationISM_fSM_fLNS_15FloatRoundStyleE2EEESL_S1U_JEEENSA_5SM1004TMEM4LOAD26SM100_TMEM_LOAD_16dp32b32xES19_NS1A_IS1C_S1E_NSZ_INSB_IJS1F_SH_EEENSB_IJSH_SE_EEEEEEENSA_39AutoVectorizingCopyWithAssumedAlignmentILi128EEENSA_14SM90_TMA_STOREES2A_S2C_S2C_EEEvvEEEEvNT_6ParamsE) ;  /* 0xffffff5802307950 */ /* 0x000fea0003c3ffff */
        .weak           $__internal_2_$__cuda_sm10x_tcgen05_guardrail_trap_unallocated_columns_being_dealloced
        .type           $__internal_2_$__cuda_sm10x_tcgen05_guardrail_trap_unallocated_columns_being_dealloced,@function
        .size           $__internal_2_$__cuda_sm10x_tcgen05_guardrail_trap_unallocated_columns_being_dealloced,(.L_x_278 - $__internal_2_$__cuda_sm10x_tcgen05_guardrail_trap_unallocated_columns_being_dealloced)
$__internal_2_$__cuda_sm10x_tcgen05_guardrail_trap_unallocated_columns_being_dealloced:
[----:B------:R-:W-:Y:S05]  /*a740*/  BPT.TRAP 0x1 ;  /* 0x000000040000795c */ /* 0x000fea0000300000 */
[----:B------:R-:W-:-:S04]  /*a750*/  HFMA2 R3, -RZ, RZ, 0, 0 ;  /* 0x00000000ff037431 */ /* 0x000fc800000001ff */
[----:B------:R-:W-:Y:S05]  /*a760*/  RET.REL.NODEC R2 `(_ZN7cutlass13device_kernelINS_4conv6kernel13ConvUniversalINS1_16ConvProblemShapeILNS1_8OperatorE2ELi2EEENS1_10collective14CollectiveConvINS1_47MainloopSm100TmaUmmaWarpSpecializedImplicitGemmILS5_2ELi54ELi2ELi1ELi2EN4cute5tupleIJNSA_1CILi2EEENSC_ILi1EEESE_EEEEENSB_IJNSC_ILi64EEENSB_IJSH_EEENSB_IJNSC_ILi32EEEEEEEEENS_12float_e4m3_tESM_NSA_8TiledMMAINSA_8MMA_AtomIJNSA_10MMA_TraitsINSA_19SM100_MMA_F8F6F4_SSEJSM_SM_fSH_SH_NSA_17integral_constantINSA_4UMMA5MajorELST_1EEESU_NSR_INSS_7ScaleInELSV_0EEESW_EEEEEENSA_6LayoutINSB_IJSE_SE_SE_EEENSB_IJNSC_ILi0EEES11_S11_EEEEENSB_IJNSA_10UnderscoreES14_S14_EEEEENS7_6detail27Sm100ImplicitGemmTileTraitsINSA_13SM90_TMA_LOADENSA_14ComposedLayoutINSA_7SwizzleILi2ELi4ELi3EEENSA_18smem_ptr_flag_bitsILi8EEENSZ_INSB_IJSH_NSC_ILi8EEEEEENSB_IJSE_SH_EEEEEEEvEENS18_INSA_30SM90_TMA_LOAD_IM2COL_MULTICASTES1J_vEEEENS_8epilogue10collective18CollectiveEpilogueINS1O_23Sm100TmaWarpSpecializedILi1ELi1ELi32ELb0ELb0EEEJSL_NSB_IJNSZ_ISH_SE_EES1T_EEESM_NSB_IJlNSB_IJSE_llEEES11_EEESM_S1W_NS1O_6fusion15FusionCallbacksIS1S_NS1X_17LinearCombinationISM_fSM_fLNS_15FloatRoundStyleE2EEESL_S1U_JEEENSA_5SM1004TMEM4LOAD26SM100_TMEM_LOAD_16dp32b32xES19_NS1A_IS1C_S1E_NSZ_INSB_IJS1F_SH_EEENSB_IJSH_SE_EEEEEEENSA_39AutoVectorizingCopyWithAssumedAlignmentILi128EEENSA_14SM90_TMA_STOREES2A_S2C_S2C_EEEvvEEEEvNT_6ParamsE) ;  /* 0xffffff5802247950 */ /* 0x000fea0003c3ffff */
.L_x_277:
[----:B------:R-:W-:-:S00]  /*a770*/  BRA `(.L_x_277) ;  /* 0xfffffffc00fc7947 */ /* 0x000fc0000383ffff */
[----:B------:R-:W-:-:S00]  /*a780*/  NOP ;  /* 0x0000000000007918 */ /* 0x000fc00000000000 */
[----:B------:R-:W-:-:S00]  /*a790*/  NOP ;  /* 0x0000000000007918 */ /* 0x000fc00000000000 */
[----:B------:R-:W-:-:S00]  /*a7a0*/  NOP ;  /* 0x0000000000007918 */ /* 0x000fc00000000000 */
[----:B------:R-:W-:-:S00]  /*a7b0*/  NOP ;  /* 0x0000000000007918 */ /* 0x000fc00000000000 */
[----:B------:R-:W-:-:S00]  /*a7c0*/  NOP ;  /* 0x0000000000007918 */ /* 0x000fc00000000000 */
[----:B------:R-:W-:-:S00]  /*a7d0*/  NOP ;  /* 0x0000000000007918 */ /* 0x000fc00000000000 */
[----:B------:R-:W-:-:S00]  /*a7e0*/  NOP ;  /* 0x0000000000007918 */ /* 0x000fc00000000000 */
[----:B------:R-:W-:-:S00]  /*a7f0*/  NOP ;  /* 0x0000000000007918 */ /* 0x000fc00000000000 */
.L_x_278:


//--------------------- .nv.global.init           --------------------------
	.section	.nv.global.init,"aw",@progbits
.nv.global.init:
	.type		$str$29,@object
	.size		$str$29,($str$30 - $str$29)
$str$29:
        /*0000*/ 	.byte	0x28, 0x61, 0x64, 0x64, 0x72, 0x65, 0x73, 0x73, 0x20, 0x26, 0x20, 0x6d, 0x61, 0x73, 0x6b, 0x29
        /*0010*/ 	.byte	0x20, 0x3d, 0x3d, 0x20, 0x30, 0x00
	.type		$str$30,@object
	.size		$str$30,($str$28 - $str$30)
$str$30:
        /*0016*/ 	.byte	0x2f, 0x74, 0x6d, 0x70, 0x2f, 0x63, 0x75, 0x74, 0x6c, 0x61, 0x73, 0x73, 0x5f, 0x73, 0x77, 0x65
        /*0026*/ 	.byte	0x65, 0x70, 0x5f, 0x73, 0x72, 0x63, 0x2f, 0x69, 0x6e, 0x63, 0x6c, 0x75, 0x64, 0x65, 0x2f, 0x63
        /*0036*/ 	.byte	0x75, 0x74, 0x65, 0x2f, 0x70, 0x6f, 0x69, 0x6e, 0x74, 0x65, 0x72, 0x5f, 0x66, 0x6c, 0x61, 0x67
        /*0046*/ 	.byte	0x67, 0x65, 0x64, 0x2e, 0x68, 0x70, 0x70, 0x00
	.type		$str$28,@object
	.size		$str$28,($str$27 - $str$28)
$str$28:
        /*004e*/ 	.byte	0x2f, 0x74, 0x6d, 0x70, 0x2f, 0x63, 0x75, 0x74, 0x6c, 0x61, 0x73, 0x73, 0x5f, 0x73, 0x77, 0x65
        /*005e*/ 	.byte	0x65, 0x70, 0x5f, 0x73, 0x72, 0x63, 0x2f, 0x69, 0x6e, 0x63, 0x6c, 0x75, 0x64, 0x65, 0x2f, 0x63
        /*006e*/ 	.byte	0x75, 0x74, 0x65, 0x2f, 0x61, 0x74, 0x6f, 0x6d, 0x2f, 0x63, 0x6f, 0x70, 0x79, 0x5f, 0x74, 0x72
        /*007e*/ 	.byte	0x61, 0x69, 0x74, 0x73, 0x5f, 0x73, 0x6d, 0x31, 0x30, 0x30, 0x2e, 0x68, 0x70, 0x70, 0x00
	.type		$str$27,@object
	.size		$str$27,(__unnamed_1 - $str$27)
$str$27:
        /*008d*/ 	.byte	0x28, 0x28, 0x75, 0x69, 0x6e, 0x74, 0x33, 0x32, 0x5f, 0x74, 0x28, 0x74, 0x68, 0x72, 0x65, 0x61
        /*009d*/ 	.byte	0x64, 0x49, 0x64, 0x78, 0x2e, 0x78, 0x29, 0x20, 0x2f, 0x20, 0x33, 0x32, 0x29, 0x20, 0x25, 0x20
        /*00ad*/ 	.byte	0x34, 0x29, 0x20, 0x3d, 0x3d, 0x20, 0x28, 0x28, 0x28, 0x74, 0x6d, 0x65, 0x6d, 0x5f, 0x61, 0x64
        /*00bd*/ 	.byte	0x64, 0x72, 0x20, 0x3e, 0x3e, 0x20, 0x31, 0x36, 0x29, 0x20, 0x2f, 0x20, 0x33, 0x32, 0x29, 0x20
        /*00cd*/ 	.byte	0x25, 0x20, 0x34, 0x29, 0x00
	.type		__unnamed_1,@object
	.size		__unnamed_1,(__unnamed_2 - __unnamed_1)
__unnamed_1:
        /*00d2*/ 	.byte	0x61, 0x75, 0x74, 0x6f, 0x20, 0x63, 0x75, 0x74, 0x65, 0x3a, 0x3a, 0x61, 0x73, 0x5f, 0x70, 0x6f
        /* <DEDUP_REMOVED lines=24> */
        /*0262*/ 	.byte	0x3c, 0x34, 0x30, 0x39, 0x36, 0x3e, 0x3e, 0x3e, 0x3e, 0x5d, 0x00
	.type		__unnamed_2,@object
	.size		__unnamed_2,(.L_2 - __unnamed_2)
__unnamed_2:
        /* <DEDUP_REMOVED lines=40> */
        /*04ed*/ 	.byte	0x74, 0x65, 0x3a, 0x3a, 0x43, 0x3c, 0x30, 0x3e, 0x3e, 0x3e, 0x3e, 0x5d, 0x00
.L_2:


//--------------------- .nv.shared._ZN7cutlass13device_kernelINS_4conv6kernel13ConvUniversalINS1_16ConvProblemShapeILNS1_8OperatorE2ELi2EEENS1_10collective14CollectiveConvINS1_47MainloopSm100TmaUmmaWarpSpecializedImplicitGemmILS5_2ELi54ELi2ELi1ELi2EN4cute5tupleIJNSA_1CILi2EEENSC_ILi1EEESE_EEEEENSB_IJNSC_ILi64EEENSB_IJSH_EEENSB_IJNSC_ILi32EEEEEEEEENS_12float_e4m3_tESM_NSA_8TiledMMAINSA_8MMA_AtomIJNSA_10MMA_TraitsINSA_19SM100_MMA_F8F6F4_SSEJSM_SM_fSH_SH_NSA_17integral_constantINSA_4UMMA5MajorELST_1EEESU_NSR_INSS_7ScaleInELSV_0EEESW_EEEEEENSA_6LayoutINSB_IJSE_SE_SE_EEENSB_IJNSC_ILi0EEES11_S11_EEEEENSB_IJNSA_10UnderscoreES14_S14_EEEEENS7_6detail27Sm100ImplicitGemmTileTraitsINSA_13SM90_TMA_LOADENSA_14ComposedLayoutINSA_7SwizzleILi2ELi4ELi3EEENSA_18smem_ptr_flag_bitsILi8EEENSZ_INSB_IJSH_NSC_ILi8EEEEEENSB_IJSE_SH_EEEEEEEvEENS18_INSA_30SM90_TMA_LOAD_IM2COL_MULTICASTES1J_vEEEENS_8epilogue10collective18CollectiveEpilogueINS1O_23Sm100TmaWarpSpecializedILi1ELi1ELi32ELb0ELb0EEEJSL_NSB_IJNSZ_ISH_SE_EES1T_EEESM_NSB_IJlNSB_IJSE_llEEES11_EEESM_S1W_NS1O_6fusion15FusionCallbacksIS1S_NS1X_17LinearCombinationISM_fSM_fLNS_15FloatRoundStyleE2EEESL_S1U_JEEENSA_5SM1004TMEM4LOAD26SM100_TMEM_LOAD_16dp32b32xES19_NS1A_IS1C_S1E_NSZ_INSB_IJS1F_SH_EEENSB_IJSH_SE_EEEEEEENSA_39AutoVectorizingCopyWithAssumedAlignmentILi128EEENSA_14SM90_TMA_STOREES2A_S2C_S2C_EEEvvEEEEvNT_6ParamsE --------------------------
	.section	.nv.shared._ZN7cutlass13device_kernelINS_4conv6kernel13ConvUniversalINS1_16ConvProblemShapeILNS1_8OperatorE2ELi2EEENS1_10collective14CollectiveConvINS1_47MainloopSm100TmaUmmaWarpSpecializedImplicitGemmILS5_2ELi54ELi2ELi1ELi2EN4cute5tupleIJNSA_1CILi2EEENSC_ILi1EEESE_EEEEENSB_IJNSC_ILi64EEENSB_IJSH_EEENSB_IJNSC_ILi32EEEEEEEEENS_12float_e4m3_tESM_NSA_8TiledMMAINSA_8MMA_AtomIJNSA_10MMA_TraitsINSA_19SM100_MMA_F8F6F4_SSEJSM_SM_fSH_SH_NSA_17integral_constantINSA_4UMMA5MajorELST_1EEESU_NSR_INSS_7ScaleInELSV_0EEESW_EEEEEENSA_6LayoutINSB_IJSE_SE_SE_EEENSB_IJNSC_ILi0EEES11_S11_EEEEENSB_IJNSA_10UnderscoreES14_S14_EEEEENS7_6detail27Sm100ImplicitGemmTileTraitsINSA_13SM90_TMA_LOADENSA_14ComposedLayoutINSA_7SwizzleILi2ELi4ELi3EEENSA_18smem_ptr_flag_bitsILi8EEENSZ_INSB_IJSH_NSC_ILi8EEEEEENSB_IJSE_SH_EEEEEEEvEENS18_INSA_30SM90_TMA_LOAD_IM2COL_MULTICASTES1J_vEEEENS_8epilogue10collective18CollectiveEpilogueINS1O_23Sm100TmaWarpSpecializedILi1ELi1ELi32ELb0ELb0EEEJSL_NSB_IJNSZ_ISH_SE_EES1T_EEESM_NSB_IJlNSB_IJSE_llEEES11_EEESM_S1W_NS1O_6fusion15FusionCallbacksIS1S_NS1X_17LinearCombinationISM_fSM_fLNS_15FloatRoundStyleE2EEESL_S1U_JEEENSA_5SM1004TMEM4LOAD26SM100_TMEM_LOAD_16dp32b32xES19_NS1A_IS1C_S1E_NSZ_INSB_IJS1F_SH_EEENSB_IJSH_SE_EEEEEEENSA_39AutoVectorizingCopyWithAssumedAlignmentILi128EEENSA_14SM90_TMA_STOREES2A_S2C_S2C_EEEvvEEEEvNT_6ParamsE,"aw",@nobits
	.sectionflags	@""
	.align	16
	.zero		1024


//--------------------- .nv.shared.reserved.0     --------------------------
	.section	.nv.shared.reserved.0,"aw",@nobits
	.weak		__nv_reservedSMEM_offset_0_alias
	.size		__nv_reservedSMEM_offset_0_alias, 0, 64
	.other		__nv_reservedSMEM_offset_0_alias,@"STO_CUDA_RESERVED_SHARED STV_DEFAULT"
__nv_reservedSMEM_offset_0_alias:
	.zero		0
.nv.shared.reserved.0:
	.zero		64
	.weak		__nv_reservedSMEM_tcgen05_partition
	.type		__nv_reservedSMEM_tcgen05_partition,@object
	.size		__nv_reservedSMEM_tcgen05_partition,(.L_0 - __nv_reservedSMEM_tcgen05_partition)
__nv_reservedSMEM_tcgen05_partition:
	.zero		32
.L_0:


//--------------------- .nv.global                --------------------------
	.section	.nv.global,"aw",@nobits
.nv.global:
	.type		_ZN39_INTERNAL_395cbef9_4_k_cu_d3c4b2ab_32474cute1_E,@object
	.size		_ZN39_INTERNAL_395cbef9_4_k_cu_d3c4b2ab_32474cute1_E,(_ZN39_INTERNAL_395cbef9_4_k_cu_d3c4b2ab_32474cuda3std3__45__cpo6cbeginE - _ZN39_INTERNAL_395cbef9_4_k_cu_d3c4b2ab_32474cute1_E)
_ZN39_INTERNAL_395cbef9_4_k_cu_d3c4b2ab_32474cute1_E:
	.zero		1
	.type		_ZN39_INTERNAL_395cbef9_4_k_cu_d3c4b2ab_32474cuda3std3__45__cpo6cbeginE,@object
	.size		_ZN39_INTERNAL_395cbef9_4_k_cu_d3c4b2ab_32474cuda3std3__45__cpo6cbeginE,(_ZN39_INTERNAL_395cbef9_4_k_cu_d3c4b2ab_32474cuda3std3__48in_placeE - _ZN39_INTERNAL_395cbef9_4_k_cu_d3c4b2ab_32474cuda3std3__45__cpo6cbeginE)
_ZN39_INTERNAL_395cbef9_4_k_cu_d3c4b2ab_32474cuda3std3__45__cpo6cbeginE:
	.zero		1
	.type		_ZN39_INTERNAL_395cbef9_4_k_cu_d3c4b2ab_32474cuda3std3__48in_placeE,@object
	.size		_ZN39_INTERNAL_395cbef9_4_k_cu_d3c4b2ab_32474cuda3std3__48in_placeE,(_ZN39_INTERNAL_395cbef9_4_k_cu_d3c4b2ab_32474cuda3std6ranges3__45__cpo9iter_moveE - _ZN39_INTERNAL_395cbef9_4_k_cu_d3c4b2ab_32474cuda3std3__48in_placeE)
_ZN39_INTERNAL_395cbef9_4_k_cu_d3c4b2ab_32474cuda3std3__48in_placeE:
	.zero		1
	.type		_ZN39_INTERNAL_395cbef9_4_k_cu_d3c4b2ab_32474cuda3std6ranges3__45__cpo9iter_moveE,@object
	.size		_ZN39_INTERNAL_395cbef9_4_k_cu_d3c4b2ab_32474cuda3std6ranges3__45__cpo9iter_moveE,(_ZN39_INTERNAL_395cbef9_4_k_cu_d3c4b2ab_32474cuda3std3__45__cpo5beginE - _ZN39_INTERNAL_395cbef9_4_k_cu_d3c4b2ab_32474cuda3std6ranges3__45__cpo9iter_moveE)
_ZN39_INTERNAL_395cbef9_4_k_cu_d3c4b2ab_32474cuda3std6ranges3__45__cpo9iter_moveE:
	.zero		1
	.type		_ZN39_INTERNAL_395cbef9_4_k_cu_d3c4b2ab_32474cuda3std3__45__cpo5beginE,@object
	.size		_ZN39_INTERNAL_395cbef9_4_k_cu_d3c4b2ab_32474cuda3std3__45__cpo5beginE,(_ZN39_INTERNAL_395cbef9_4_k_cu_d3c4b2ab_32474cuda3std3__441_GLOBAL__N__395cbef9_4_k_cu_d3c4b2ab_32476ignoreE - _ZN39_INTERNAL_395cbef9_4_k_cu_d3c4b2ab_32474cuda3std3__45__cpo5beginE)
_ZN39_INTERNAL_395cbef9_4_k_cu_d3c4b2ab_32474cuda3std3__45__cpo5beginE:
	.zero		1
	.type		_ZN39_INTERNAL_395cbef9_4_k_cu_d3c4b2ab_32474cuda3std3__441_GLOBAL__N__395cbef9_4_k_cu_d3c4b2ab_32476ignoreE,@object
	.size		_ZN39_INTERNAL_395cbef9_4_k_cu_d3c4b2ab_32474cuda3std3__441_GLOBAL__N__395cbef9_4_k_cu_d3c4b2ab_32476ignoreE,(_ZN39_INTERNAL_395cbef9_4_k_cu_d3c4b2ab_32474cute7productE - _ZN39_INTERNAL_395cbef9_4_k_cu_d3c4b2ab_32474cuda3std3__441_GLOBAL__N__395cbef9_4_k_cu_d3c4b2ab_32476ignoreE)
_ZN39_INTERNAL_395cbef9_4_k_cu_d3c4b2ab_32474cuda3std3__441_GLOBAL__N__395cbef9_4_k_cu_d3c4b2ab_32476ignoreE:
	.zero		1
	.type		_ZN39_INTERNAL_395cbef9_4_k_cu_d3c4b2ab_32474cute7productE,@object
	.size		_ZN39_INTERNAL_395cbef9_4_k_cu_d3c4b2ab_32474cute7productE,(_ZN39_INTERNAL_395cbef9_4_k_cu_d3c4b2ab_32474cuda3std3__45__cpo3endE - _ZN39_INTERNAL_395cbef9_4_k_cu_d3c4b2ab_32474cute7productE)
_ZN39_INTERNAL_395cbef9_4_k_cu_d3c4b2ab_32474cute7productE:
	.zero		1
	.type		_ZN39_INTERNAL_395cbef9_4_k_cu_d3c4b2ab_32474cuda3std3__45__cpo3endE,@object
	.size		_ZN39_INTERNAL_395cbef9_4_k_cu_d3c4b2ab_32474cuda3std3__45__cpo3endE,(_ZN39_INTERNAL_395cbef9_4_k_cu_d3c4b2ab_32474cuda3std3__419piecewise_constructE - _ZN39_INTERNAL_395cbef9_4_k_cu_d3c4b2ab_32474cuda3std3__45__cpo3endE)
_ZN39_INTERNAL_395cbef9_4_k_cu_d3c4b2ab_32474cuda3std3__45__cpo3endE:
	.zero		1
	.type		_ZN39_INTERNAL_395cbef9_4_k_cu_d3c4b2ab_32474cuda3std3__419piecewise_constructE,@object
	.size		_ZN39_INTERNAL_395cbef9_4_k_cu_d3c4b2ab_32474cuda3std3__419piecewise_constructE,(_ZN39_INTERNAL_395cbef9_4_k_cu_d3c4b2ab_32474cuda3std3__45__cpo4cendE - _ZN39_INTERNAL_395cbef9_4_k_cu_d3c4b2ab_32474cuda3std3__419piecewise_constructE)
_ZN39_INTERNAL_395cbef9_4_k_cu_d3c4b2ab_32474cuda3std3__419piecewise_constructE:
	.zero		1
	.type		_ZN39_INTERNAL_395cbef9_4_k_cu_d3c4b2ab_32474cuda3std3__45__cpo4cendE,@object
	.size		_ZN39_INTERNAL_395cbef9_4_k_cu_d3c4b2ab_32474cuda3std3__45__cpo4cendE,(_ZN39_INTERNAL_395cbef9_4_k_cu_d3c4b2ab_32474cuda3std6ranges3__45__cpo4swapE - _ZN39_INTERNAL_395cbef9_4_k_cu_d3c4b2ab_32474cuda3std3__45__cpo4cendE)
_ZN39_INTERNAL_395cbef9_4_k_cu_d3c4b2ab_32474cuda3std3__45__cpo4cendE:
	.zero		1
	.type		_ZN39_INTERNAL_395cbef9_4_k_cu_d3c4b2ab_32474cuda3std6ranges3__45__cpo4swapE,@object
	.size		_ZN39_INTERNAL_395cbef9_4_k_cu_d3c4b2ab_32474cuda3std6ranges3__45__cpo4swapE,(.L_10 - _ZN39_INTERNAL_395cbef9_4_k_cu_d3c4b2ab_32474cuda3std6ranges3__45__cpo4swapE)
_ZN39_INTERNAL_395cbef9_4_k_cu_d3c4b2ab_32474cuda3std6ranges3__45__cpo4swapE:
	.zero		1
.L_10:


//--------------------- .nv.constant0._ZN7cutlass13device_kernelINS_4conv6kernel13ConvUniversalINS1_16ConvProblemShapeILNS1_8OperatorE2ELi2EEENS1_10collective14CollectiveConvINS1_47MainloopSm100TmaUmmaWarpSpecializedImplicitGemmILS5_2ELi54ELi2ELi1ELi2EN4cute5tupleIJNSA_1CILi2EEENSC_ILi1EEESE_EEEEENSB_IJNSC_ILi64EEENSB_IJSH_EEENSB_IJNSC_ILi32EEEEEEEEENS_12float_e4m3_tESM_NSA_8TiledMMAINSA_8MMA_AtomIJNSA_10MMA_TraitsINSA_19SM100_MMA_F8F6F4_SSEJSM_SM_fSH_SH_NSA_17integral_constantINSA_4UMMA5MajorELST_1EEESU_NSR_INSS_7ScaleInELSV_0EEESW_EEEEEENSA_6LayoutINSB_IJSE_SE_SE_EEENSB_IJNSC_ILi0EEES11_S11_EEEEENSB_IJNSA_10UnderscoreES14_S14_EEEEENS7_6detail27Sm100ImplicitGemmTileTraitsINSA_13SM90_TMA_LOADENSA_14ComposedLayoutINSA_7SwizzleILi2ELi4ELi3EEENSA_18smem_ptr_flag_bitsILi8EEENSZ_INSB_IJSH_NSC_ILi8EEEEEENSB_IJSE_SH_EEEEEEEvEENS18_INSA_30SM90_TMA_LOAD_IM2COL_MULTICASTES1J_vEEEENS_8epilogue10collective18CollectiveEpilogueINS1O_23Sm100TmaWarpSpecializedILi1ELi1ELi32ELb0ELb0EEEJSL_NSB_IJNSZ_ISH_SE_EES1T_EEESM_NSB_IJlNSB_IJSE_llEEES11_EEESM_S1W_NS1O_6fusion15FusionCallbacksIS1S_NS1X_17LinearCombinationISM_fSM_fLNS_15FloatRoundStyleE2EEESL_S1U_JEEENSA_5SM1004TMEM4LOAD26SM100_TMEM_LOAD_16dp32b32xES19_NS1A_IS1C_S1E_NSZ_INSB_IJS1F_SH_EEENSB_IJSH_SE_EEEEEEENSA_39AutoVectorizingCopyWithAssumedAlignmentILi128EEENSA_14SM90_TMA_STOREES2A_S2C_S2C_EEEvvEEEEvNT_6ParamsE --------------------------
	.section	.nv.constant0._ZN7cutlass13device_kernelINS_4conv6kernel13ConvUniversalINS1_16ConvProblemShapeILNS1_8OperatorE2ELi2EEENS1_10collective14CollectiveConvINS1_47MainloopSm100TmaUmmaWarpSpecializedImplicitGemmILS5_2ELi54ELi2ELi1ELi2EN4cute5tupleIJNSA_1CILi2EEENSC_ILi1EEESE_EEEEENSB_IJNSC_ILi64EEENSB_IJSH_EEENSB_IJNSC_ILi32EEEEEEEEENS_12float_e4m3_tESM_NSA_8TiledMMAINSA_8MMA_AtomIJNSA_10MMA_TraitsINSA_19SM100_MMA_F8F6F4_SSEJSM_SM_fSH_SH_NSA_17integral_constantINSA_4UMMA5MajorELST_1EEESU_NSR_INSS_7ScaleInELSV_0EEESW_EEEEEENSA_6LayoutINSB_IJSE_SE_SE_EEENSB_IJNSC_ILi0EEES11_S11_EEEEENSB_IJNSA_10UnderscoreES14_S14_EEEEENS7_6detail27Sm100ImplicitGemmTileTraitsINSA_13SM90_TMA_LOADENSA_14ComposedLayoutINSA_7SwizzleILi2ELi4ELi3EEENSA_18smem_ptr_flag_bitsILi8EEENSZ_INSB_IJSH_NSC_ILi8EEEEEENSB_IJSE_SH_EEEEEEEvEENS18_INSA_30SM90_TMA_LOAD_IM2COL_MULTICASTES1J_vEEEENS_8epilogue10collective18CollectiveEpilogueINS1O_23Sm100TmaWarpSpecializedILi1ELi1ELi32ELb0ELb0EEEJSL_NSB_IJNSZ_ISH_SE_EES1T_EEESM_NSB_IJlNSB_IJSE_llEEES11_EEESM_S1W_NS1O_6fusion15FusionCallbacksIS1S_NS1X_17LinearCombinationISM_fSM_fLNS_15FloatRoundStyleE2EEESL_S1U_JEEENSA_5SM1004TMEM4LOAD26SM100_TMEM_LOAD_16dp32b32xES19_NS1A_IS1C_S1E_NSZ_INSB_IJS1F_SH_EEENSB_IJSH_SE_EEEEEEENSA_39AutoVectorizingCopyWithAssumedAlignmentILi128EEENSA_14SM90_TMA_STOREES2A_S2C_S2C_EEEvvEEEEvNT_6ParamsE,"a",@progbits
	.sectionflags	@""
	.align	4
.nv.constant0._ZN7cutlass13device_kernelINS_4conv6kernel13ConvUniversalINS1_16ConvProblemShapeILNS1_8OperatorE2ELi2EEENS1_10collective14CollectiveConvINS1_47MainloopSm100TmaUmmaWarpSpecializedImplicitGemmILS5_2ELi54ELi2ELi1ELi2EN4cute5tupleIJNSA_1CILi2EEENSC_ILi1EEESE_EEEEENSB_IJNSC_ILi64EEENSB_IJSH_EEENSB_IJNSC_ILi32EEEEEEEEENS_12float_e4m3_tESM_NSA_8TiledMMAINSA_8MMA_AtomIJNSA_10MMA_TraitsINSA_19SM100_MMA_F8F6F4_SSEJSM_SM_fSH_SH_NSA_17integral_constantINSA_4UMMA5MajorELST_1EEESU_NSR_INSS_7ScaleInELSV_0EEESW_EEEEEENSA_6LayoutINSB_IJSE_SE_SE_EEENSB_IJNSC_ILi0EEES11_S11_EEEEENSB_IJNSA_10UnderscoreES14_S14_EEEEENS7_6detail27Sm100ImplicitGemmTileTraitsINSA_13SM90_TMA_LOADENSA_14ComposedLayoutINSA_7SwizzleILi2ELi4ELi3EEENSA_18smem_ptr_flag_bitsILi8EEENSZ_INSB_IJSH_NSC_ILi8EEEEEENSB_IJSE_SH_EEEEEEEvEENS18_INSA_30SM90_TMA_LOAD_IM2COL_MULTICASTES1J_vEEEENS_8epilogue10collective18CollectiveEpilogueINS1O_23Sm100TmaWarpSpecializedILi1ELi1ELi32ELb0ELb0EEEJSL_NSB_IJNSZ_ISH_SE_EES1T_EEESM_NSB_IJlNSB_IJSE_llEEES11_EEESM_S1W_NS1O_6fusion15FusionCallbacksIS1S_NS1X_17LinearCombinationISM_fSM_fLNS_15FloatRoundStyleE2EEESL_S1U_JEEENSA_5SM1004TMEM4LOAD26SM100_TMEM_LOAD_16dp32b32xES19_NS1A_IS1C_S1E_NSZ_INSB_IJS1F_SH_EEENSB_IJSH_SE_EEEEEEENSA_39AutoVectorizingCopyWithAssumedAlignmentILi128EEENSA_14SM90_TMA_STOREES2A_S2C_S2C_EEEvvEEEEvNT_6ParamsE:
	.zero		2944


//--------------------- SYMBOLS --------------------------

	.type		.nv.reservedSmem.offset0,@object
	.size		.nv.reservedSmem.offset0,0x4
	.type		.nv.reservedSmem.cap,@object
	.size		.nv.reservedSmem.cap,0x4
	.type		__assertfail,@function
